	.target	sm_90a

	.elftype	@"ET_EXEC"


//--------------------- .note.nv.tkinfo           --------------------------
	.section	.note.nv.tkinfo,"",@"SHT_NOTE"
	.sectionflags	@"SHF_NOTE_NV_TKINFO"
	.tkinfo
        /*0018*/ 	.word	0x00000002
        /*0030*/ 	.string	""
        /*0030*/ 	.string	"ptxas"
        /*0030*/ 	.string	"Cuda compilation tools, release 13.0, V13.0.88"
        /*0030*/ 	.string	"Build cuda_13.0.r13.0/compiler.36424714_0"
        /*0030*/ 	.string	"-arch sm_90a -m 64 "



//--------------------- .note.nv.cuinfo           --------------------------
	.section	.note.nv.cuinfo,"",@"SHT_NOTE"
	.sectionflags	@"SHF_NOTE_NV_CUINFO"
        /*0018*/ 	.short	0x0002
        /*001a*/ 	.short	0x005a
        /*001c*/ 	.short	0x0082
	.zero		2


//--------------------- .nv.info                  --------------------------
	.section	.nv.info,"",@"SHT_CUDA_INFO"
	.align	4


	//----- nvinfo : EIATTR_REGCOUNT
	.align		4
        /*0000*/ 	.byte	0x04, 0x2f
        /*0002*/ 	.short	(.L_15 - .L_14)
	.align		4
.L_14:
        /*0004*/ 	.word	index@(_ZN7cutlass13device_kernelINS_4gemm6kernel13GemmUniversalIN4cute5tupleIJiiiiEEENS1_10collective13CollectiveMmaINS1_34MainloopSm90TmaGmmaWarpSpecializedILi6ENS5_IJNS4_1CILi8EEENSA_ILi1EEESC_EEENS1_35KernelTmaWarpSpecializedCooperativeEEENS5_IJNSA_ILi128EEESG_NSA_ILi64EEEEEENS_6half_tENS5_IJlSC_lEEESJ_NS5_IJSC_llEEENS4_8TiledMMAINS4_8MMA_AtomIJNS4_4SM904GMMA26MMA_64x128x16_F32F16F16_SSILNSP_5MajorE0ELSR_1ELNSP_7ScaleInE1ELSS_1EEEEEENS4_6LayoutINS5_IJNSA_ILi2EEESC_SC_EEENS5_IJSC_NSA_ILi0EEESY_EEEEENS5_IJNS4_10UnderscoreES11_S11_EEEEENS4_13SM90_TMA_LOADENS4_14ComposedLayoutINS4_7SwizzleILi3ELi4ELi3EEENS4_18smem_ptr_flag_bitsILi16EEENSV_INS5_IJSB_SH_EEENS5_IJSH_SC_EEEEEEEvNS4_8identityENS4_23SM90_TMA_LOAD_MULTICASTENS15_IS17_S19_NSV_INS5_IJSH_SB_EEENS5_IJSC_SH_EEEEEEEvS1E_EENS_8epilogue10collective6detail29Sm90TmaWarpSpecializedAdapterINS1M_15DefaultEpilogueISJ_SK_SK_NS1L_6thread17LinearCombinationISJ_Li1EffLNS1Q_9ScaleType4KindE0ELNS_15FloatRoundStyleE2ESJ_EENS1_15EpilogueDefaultEEEEEvvEEEEvNT_6ParamsE)
        /*0008*/ 	.word	0x000000a8


	//----- nvinfo : EIATTR_FRAME_SIZE
	.align		4
.L_15:
        /*000c*/ 	.byte	0x04, 0x11
        /*000e*/ 	.short	(.L_17 - .L_16)
	.align		4
.L_16:
        /*0010*/ 	.word	index@(_ZN7cutlass13device_kernelINS_4gemm6kernel13GemmUniversalIN4cute5tupleIJiiiiEEENS1_10collective13CollectiveMmaINS1_34MainloopSm90TmaGmmaWarpSpecializedILi6ENS5_IJNS4_1CILi8EEENSA_ILi1EEESC_EEENS1_35KernelTmaWarpSpecializedCooperativeEEENS5_IJNSA_ILi128EEESG_NSA_ILi64EEEEEENS_6half_tENS5_IJlSC_lEEESJ_NS5_IJSC_llEEENS4_8TiledMMAINS4_8MMA_AtomIJNS4_4SM904GMMA26MMA_64x128x16_F32F16F16_SSILNSP_5MajorE0ELSR_1ELNSP_7ScaleInE1ELSS_1EEEEEENS4_6LayoutINS5_IJNSA_ILi2EEESC_SC_EEENS5_IJSC_NSA_ILi0EEESY_EEEEENS5_IJNS4_10UnderscoreES11_S11_EEEEENS4_13SM90_TMA_LOADENS4_14ComposedLayoutINS4_7SwizzleILi3ELi4ELi3EEENS4_18smem_ptr_flag_bitsILi16EEENSV_INS5_IJSB_SH_EEENS5_IJSH_SC_EEEEEEEvNS4_8identityENS4_23SM90_TMA_LOAD_MULTICASTENS15_IS17_S19_NSV_INS5_IJSH_SB_EEENS5_IJSC_SH_EEEEEEEvS1E_EENS_8epilogue10collective6detail29Sm90TmaWarpSpecializedAdapterINS1M_15DefaultEpilogueISJ_SK_SK_NS1L_6thread17LinearCombinationISJ_Li1EffLNS1Q_9ScaleType4KindE0ELNS_15FloatRoundStyleE2ESJ_EENS1_15EpilogueDefaultEEEEEvvEEEEvNT_6ParamsE)
        /*0014*/ 	.word	0x00000000


	//----- nvinfo : EIATTR_MIN_STACK_SIZE
	.align		4
.L_17:
        /*0018*/ 	.byte	0x04, 0x12
        /*001a*/ 	.short	(.L_19 - .L_18)
	.align		4
.L_18:
        /*001c*/ 	.word	index@(_ZN7cutlass13device_kernelINS_4gemm6kernel13GemmUniversalIN4cute5tupleIJiiiiEEENS1_10collective13CollectiveMmaINS1_34MainloopSm90TmaGmmaWarpSpecializedILi6ENS5_IJNS4_1CILi8EEENSA_ILi1EEESC_EEENS1_35KernelTmaWarpSpecializedCooperativeEEENS5_IJNSA_ILi128EEESG_NSA_ILi64EEEEEENS_6half_tENS5_IJlSC_lEEESJ_NS5_IJSC_llEEENS4_8TiledMMAINS4_8MMA_AtomIJNS4_4SM904GMMA26MMA_64x128x16_F32F16F16_SSILNSP_5MajorE0ELSR_1ELNSP_7ScaleInE1ELSS_1EEEEEENS4_6LayoutINS5_IJNSA_ILi2EEESC_SC_EEENS5_IJSC_NSA_ILi0EEESY_EEEEENS5_IJNS4_10UnderscoreES11_S11_EEEEENS4_13SM90_TMA_LOADENS4_14ComposedLayoutINS4_7SwizzleILi3ELi4ELi3EEENS4_18smem_ptr_flag_bitsILi16EEENSV_INS5_IJSB_SH_EEENS5_IJSH_SC_EEEEEEEvNS4_8identityENS4_23SM90_TMA_LOAD_MULTICASTENS15_IS17_S19_NSV_INS5_IJSH_SB_EEENS5_IJSC_SH_EEEEEEEvS1E_EENS_8epilogue10collective6detail29Sm90TmaWarpSpecializedAdapterINS1M_15DefaultEpilogueISJ_SK_SK_NS1L_6thread17LinearCombinationISJ_Li1EffLNS1Q_9ScaleType4KindE0ELNS_15FloatRoundStyleE2ESJ_EENS1_15EpilogueDefaultEEEEEvvEEEEvNT_6ParamsE)
        /*0020*/ 	.word	0x00000000
.L_19:


//--------------------- .nv.compat                --------------------------
	.section	.nv.compat,"",@"SHT_CUDA_COMPAT_INFO"
	.align	4
        /*0000*/ 	.byte	0x02, 0x09, 0x01, 0x00, 0x02, 0x02, 0x04, 0x00, 0x02, 0x05, 0x05, 0x00, 0x03, 0x07, 0x01, 0x01
        /*0010*/ 	.byte	0x02, 0x03, 0x01, 0x00, 0x02, 0x06, 0x01, 0x00, 0x04, 0x0b, 0x08, 0x00, 0x00, 0x00, 0x00, 0x00
        /*0020*/ 	.byte	0x00, 0x00, 0x00, 0x00


//--------------------- .nv.info._ZN7cutlass13device_kernelINS_4gemm6kernel13GemmUniversalIN4cute5tupleIJiiiiEEENS1_10collective13CollectiveMmaINS1_34MainloopSm90TmaGmmaWarpSpecializedILi6ENS5_IJNS4_1CILi8EEENSA_ILi1EEESC_EEENS1_35KernelTmaWarpSpecializedCooperativeEEENS5_IJNSA_ILi128EEESG_NSA_ILi64EEEEEENS_6half_tENS5_IJlSC_lEEESJ_NS5_IJSC_llEEENS4_8TiledMMAINS4_8MMA_AtomIJNS4_4SM904GMMA26MMA_64x128x16_F32F16F16_SSILNSP_5MajorE0ELSR_1ELNSP_7ScaleInE1ELSS_1EEEEEENS4_6LayoutINS5_IJNSA_ILi2EEESC_SC_EEENS5_IJSC_NSA_ILi0EEESY_EEEEENS5_IJNS4_10UnderscoreES11_S11_EEEEENS4_13SM90_TMA_LOADENS4_14ComposedLayoutINS4_7SwizzleILi3ELi4ELi3EEENS4_18smem_ptr_flag_bitsILi16EEENSV_INS5_IJSB_SH_EEENS5_IJSH_SC_EEEEEEEvNS4_8identityENS4_23SM90_TMA_LOAD_MULTICASTENS15_IS17_S19_NSV_INS5_IJSH_SB_EEENS5_IJSC_SH_EEEEEEEvS1E_EENS_8epilogue10collective6detail29Sm90TmaWarpSpecializedAdapterINS1M_15DefaultEpilogueISJ_SK_SK_NS1L_6thread17LinearCombinationISJ_Li1EffLNS1Q_9ScaleType4KindE0ELNS_15FloatRoundStyleE2ESJ_EENS1_15EpilogueDefaultEEEEEvvEEEEvNT_6ParamsE --------------------------
	.section	.nv.info._ZN7cutlass13device_kernelINS_4gemm6kernel13GemmUniversalIN4cute5tupleIJiiiiEEENS1_10collective13CollectiveMmaINS1_34MainloopSm90TmaGmmaWarpSpecializedILi6ENS5_IJNS4_1CILi8EEENSA_ILi1EEESC_EEENS1_35KernelTmaWarpSpecializedCooperativeEEENS5_IJNSA_ILi128EEESG_NSA_ILi64EEEEEENS_6half_tENS5_IJlSC_lEEESJ_NS5_IJSC_llEEENS4_8TiledMMAINS4_8MMA_AtomIJNS4_4SM904GMMA26MMA_64x128x16_F32F16F16_SSILNSP_5MajorE0ELSR_1ELNSP_7ScaleInE1ELSS_1EEEEEENS4_6LayoutINS5_IJNSA_ILi2EEESC_SC_EEENS5_IJSC_NSA_ILi0EEESY_EEEEENS5_IJNS4_10UnderscoreES11_S11_EEEEENS4_13SM90_TMA_LOADENS4_14ComposedLayoutINS4_7SwizzleILi3ELi4ELi3EEENS4_18smem_ptr_flag_bitsILi16EEENSV_INS5_IJSB_SH_EEENS5_IJSH_SC_EEEEEEEvNS4_8identityENS4_23SM90_TMA_LOAD_MULTICASTENS15_IS17_S19_NSV_INS5_IJSH_SB_EEENS5_IJSC_SH_EEEEEEEvS1E_EENS_8epilogue10collective6detail29Sm90TmaWarpSpecializedAdapterINS1M_15DefaultEpilogueISJ_SK_SK_NS1L_6thread17LinearCombinationISJ_Li1EffLNS1Q_9ScaleType4KindE0ELNS_15FloatRoundStyleE2ESJ_EENS1_15EpilogueDefaultEEEEEvvEEEEvNT_6ParamsE,"",@"SHT_CUDA_INFO"
	.sectionflags	@""
	.align	4


	//----- nvinfo : EIATTR_CUDA_API_VERSION
	.align		4
        /*0000*/ 	.byte	0x04, 0x37
        /*0002*/ 	.short	(.L_21 - .L_20)
.L_20:
        /*0004*/ 	.word	0x00000082


	//----- nvinfo : EIATTR_KPARAM_INFO
	.align		4
.L_21:
        /*0008*/ 	.byte	0x04, 0x17
        /*000a*/ 	.short	(.L_23 - .L_22)
.L_22:
        /*000c*/ 	.word	0x00000000
        /*0010*/ 	.short	0x0000
        /*0012*/ 	.short	0x0070
        /*0014*/ 	.byte	0x00, 0xf0, 0x01, 0x10


	//----- nvinfo : EIATTR_SPARSE_MMA_MASK
	.align		4
.L_23:
        /*0018*/ 	.byte	0x03, 0x50
        /*001a*/ 	.short	0x0000


	//----- nvinfo : EIATTR_MAXREG_COUNT
	.align		4
        /*001c*/ 	.byte	0x03, 0x1b
        /*001e*/ 	.short	0x00a8


	//----- nvinfo : EIATTR_NUM_BARRIERS
	.align		4
        /*0020*/ 	.byte	0x02, 0x4c
        /*0022*/ 	.byte	0x01
	.zero		1


	//----- nvinfo : EIATTR_EXTERNS
	.align		4
        /*0024*/ 	.byte	0x04, 0x0f
        /*0026*/ 	.short	(.L_25 - .L_24)


	//   ....[0]....
	.align		4
.L_24:
        /*0028*/ 	.word	index@(__assertfail)


	//----- nvinfo : EIATTR_MERCURY_ISA_VERSION
	.align		4
.L_25:
        /*002c*/ 	.byte	0x03, 0x5f
        /*002e*/ 	.short	0x0101


	//----- nvinfo : EIATTR_INT_WARP_WIDE_INSTR_OFFSETS
	.align		4
        /*0030*/ 	.byte	0x04, 0x31
        /*0032*/ 	.short	(.L_27 - .L_26)


	//   ....[0]....
.L_26:
        /*0034*/ 	.word	0x00000510


	//   ....[1]....
        /*0038*/ 	.word	0x00000530


	//   ....[2]....
        /*003c*/ 	.word	0x000006e0


	//   ....[3]....
        /*0040*/ 	.word	0x00001f40


	//----- nvinfo : EIATTR_COOP_GROUP_MASK_REGIDS
	.align		4
.L_27:
        /*0044*/ 	.byte	0x04, 0x29
        /*0046*/ 	.short	(.L_29 - .L_28)


	//   ....[0]....
.L_28:
        /*0048*/ 	.word	0xffffffff


	//   ....[1]....
        /*004c*/ 	.word	0xffffffff


	//   ....[2]....
        /*0050*/ 	.word	0xffffffff


	//   ....[3]....
        /*0054*/ 	.word	0xffffffff


	//   ....[4]....
        /*0058*/ 	.word	0xffffffff


	//   ....[5]....
        /*005c*/ 	.word	0xffffffff


	//----- nvinfo : EIATTR_COOP_GROUP_INSTR_OFFSETS
	.align		4
.L_29:
        /*0060*/ 	.byte	0x04, 0x28
        /*0062*/ 	.short	(.L_31 - .L_30)


	//   ....[0]....
.L_30:
        /*0064*/ 	.word	0x00000060


	//   ....[1]....
        /*0068*/ 	.word	0x00000070


	//   ....[2]....
        /*006c*/ 	.word	0x00000130


	//   ....[3]....
        /*0070*/ 	.word	0x00000340


	//   ....[4]....
        /*0074*/ 	.word	0x00000840


	//   ....[5]....
        /*0078*/ 	.word	0x000014c0


	//----- nvinfo : EIATTR_REG_RECONFIG
	.align		4
.L_31:
        /*007c*/ 	.byte	0x01, 0x54
	.zero		2


	//----- nvinfo : EIATTR_SYSCALL_OFFSETS
	.align		4
        /*0080*/ 	.byte	0x04, 0x46
        /*0082*/ 	.short	(.L_33 - .L_32)


	//   ....[0]....
.L_32:
        /*0084*/ 	.word	0x000016b0


	//----- nvinfo : EIATTR_MBARRIER_INSTR_OFFSETS
	.align		4
.L_33:
        /*0088*/ 	.byte	0x04, 0x39
        /*008a*/ 	.short	(.L_35 - .L_34)


	//   ....[0]....
.L_34:
        /*008c*/ 	.word	0x00000260
        /*0090*/ 	.word	0x000000ff
        /*0094*/ 	.word	0x00000000
        /*0098*/ 	.short	0x0100
        /*009a*/ 	.byte	0x08
	.zero		1


	//   ....[1]....
        /*009c*/ 	.word	0x00000270
        /*00a0*/ 	.word	0x000000ff
        /*00a4*/ 	.word	0x00000030
        /*00a8*/ 	.short	0x0100
        /*00aa*/ 	.byte	0x08
	.zero		1


	//   ....[2]....
        /*00ac*/ 	.word	0x00000280
        /*00b0*/ 	.word	0x000000ff
        /*00b4*/ 	.word	0x00000008
        /*00b8*/ 	.short	0x0100
        /*00ba*/ 	.byte	0x08
	.zero		1


	//   ....[3]....
        /*00bc*/ 	.word	0x00000290
        /*00c0*/ 	.word	0x000000ff
        /*00c4*/ 	.word	0x00000038
        /*00c8*/ 	.short	0x0100
        /*00ca*/ 	.byte	0x08
	.zero		1


	//   ....[4]....
        /*00cc*/ 	.word	0x000002a0
        /*00d0*/ 	.word	0x000000ff
        /*00d4*/ 	.word	0x00000010
        /*00d8*/ 	.short	0x0100
        /*00da*/ 	.byte	0x08
	.zero		1


	//   ....[5]....
        /*00dc*/ 	.word	0x000002b0
        /*00e0*/ 	.word	0x000000ff
        /*00e4*/ 	.word	0x00000040
        /*00e8*/ 	.short	0x0100
        /*00ea*/ 	.byte	0x08
	.zero		1


	//   ....[6]....
        /*00ec*/ 	.word	0x000002c0
        /*00f0*/ 	.word	0x000000ff
        /*00f4*/ 	.word	0x00000018
        /*00f8*/ 	.short	0x0100
        /*00fa*/ 	.byte	0x08
	.zero		1


	//   ....[7]....
        /*00fc*/ 	.word	0x000002d0
        /*0100*/ 	.word	0x000000ff
        /*0104*/ 	.word	0x00000048
        /*0108*/ 	.short	0x0100
        /*010a*/ 	.byte	0x08
	.zero		1


	//   ....[8]....
        /*010c*/ 	.word	0x000002e0
        /*0110*/ 	.word	0x000000ff
        /*0114*/ 	.word	0x00000020
        /*0118*/ 	.short	0x0100
        /*011a*/ 	.byte	0x08
	.zero		1


	//   ....[9]....
        /*011c*/ 	.word	0x000002f0
        /*0120*/ 	.word	0x000000ff
        /*0124*/ 	.word	0x00000050
        /*0128*/ 	.short	0x0100
        /*012a*/ 	.byte	0x08
	.zero		1


	//   ....[10]....
        /*012c*/ 	.word	0x00000300
        /*0130*/ 	.word	0x000000ff
        /*0134*/ 	.word	0x00000028
        /*0138*/ 	.short	0x0100
        /*013a*/ 	.byte	0x08
	.zero		1


	//   ....[11]....
        /*013c*/ 	.word	0x00000310
        /*0140*/ 	.word	0x000000ff
        /*0144*/ 	.word	0x00000058
        /*0148*/ 	.short	0x0100
        /*014a*/ 	.byte	0x08
	.zero		1


	//   ....[12]....
        /*014c*/ 	.word	0x00000770
        /*0150*/ 	.word	0x000000ff
        /*0154*/ 	.word	0x00000070
        /*0158*/ 	.short	0x0100
        /*015a*/ 	.byte	0x06
	.zero		1


	//   ....[13]....
        /*015c*/ 	.word	0x000007f0
        /*0160*/ 	.word	0x000000ff
        /*0164*/ 	.word	0x00000078
        /*0168*/ 	.short	0x0100
        /*016a*/ 	.byte	0x06
	.zero		1


	//   ....[14]....
        /*016c*/ 	.word	0x00001770
        /*0170*/ 	.word	0x00000003
        /*0174*/ 	.word	0x00000000
        /*0178*/ 	.short	0x010a
        /*017a*/ 	.byte	0x3f
	.zero		1


	//   ....[15]....
        /*017c*/ 	.word	0x000017d0
        /*0180*/ 	.word	0x00000003
        /*0184*/ 	.word	0x00000000
        /*0188*/ 	.short	0x010a
        /*018a*/ 	.byte	0x3f
	.zero		1


	//   ....[16]....
        /*018c*/ 	.word	0x00001b50
        /*0190*/ 	.word	0x00000005
        /*0194*/ 	.word	0x00000000
        /*0198*/ 	.short	0x010a
        /*019a*/ 	.byte	0x3f
	.zero		1


	//   ....[17]....
        /*019c*/ 	.word	0x00001b90
        /*01a0*/ 	.word	0x00000005
        /*01a4*/ 	.word	0x00000000
        /*01a8*/ 	.short	0x010a
        /*01aa*/ 	.byte	0x3f
	.zero		1


	//   ....[18]....
        /*01ac*/ 	.word	0x00001df0
        /*01b0*/ 	.word	0x00000004
        /*01b4*/ 	.word	0x00000000
        /*01b8*/ 	.short	0x0101
        /*01ba*/ 	.byte	0x3f
	.zero		1


	//   ....[19]....
        /*01bc*/ 	.word	0x00001fe0
        /*01c0*/ 	.word	0x00000000
        /*01c4*/ 	.word	0x00000000
        /*01c8*/ 	.short	0x0101
        /*01ca*/ 	.byte	0x3f
	.zero		1


	//   ....[20]....
        /*01cc*/ 	.word	0x00007140
        /*01d0*/ 	.word	0x00000018
        /*01d4*/ 	.word	0x00000030
        /*01d8*/ 	.short	0x010a
        /*01da*/ 	.byte	0x3f
	.zero		1


	//   ....[21]....
        /*01dc*/ 	.word	0x00007530
        /*01e0*/ 	.word	0x00000006
        /*01e4*/ 	.word	0x00000078
        /*01e8*/ 	.short	0x0101
        /*01ea*/ 	.byte	0x3f
	.zero		1


	//   ....[22]....
        /*01ec*/ 	.word	0x00007c80
        /*01f0*/ 	.word	0x00000007
        /*01f4*/ 	.word	0x00000000
        /*01f8*/ 	.short	0x010a
        /*01fa*/ 	.byte	0x3f
	.zero		1


	//   ....[23]....
        /*01fc*/ 	.word	0x00007d00
        /*0200*/ 	.word	0x00000006
        /*0204*/ 	.word	0x00000000
        /*0208*/ 	.short	0x010a
        /*020a*/ 	.byte	0x3f
	.zero		1


	//   ....[24]....
        /*020c*/ 	.word	0x00007d90
        /*0210*/ 	.word	0x00000007
        /*0214*/ 	.word	0x00000000
        /*0218*/ 	.short	0x010a
        /*021a*/ 	.byte	0x3f
	.zero		1


	//   ....[25]....
        /*021c*/ 	.word	0x00007e20
        /*0220*/ 	.word	0x00000006
        /*0224*/ 	.word	0x00000000
        /*0228*/ 	.short	0x010a
        /*022a*/ 	.byte	0x3f
	.zero		1


	//   ....[26]....
        /*022c*/ 	.word	0x00007eb0
        /*0230*/ 	.word	0x00000007
        /*0234*/ 	.word	0x00000000
        /*0238*/ 	.short	0x010a
        /*023a*/ 	.byte	0x3f
	.zero		1


	//   ....[27]....
        /*023c*/ 	.word	0x00007f40
        /*0240*/ 	.word	0x00000005
        /*0244*/ 	.word	0x00000000
        /*0248*/ 	.short	0x010a
        /*024a*/ 	.byte	0x3f
	.zero		1


	//   ....[28]....
        /*024c*/ 	.word	0x00007fa0
        /*0250*/ 	.word	0x00000003
        /*0254*/ 	.word	0x00000000
        /*0258*/ 	.short	0x010a
        /*025a*/ 	.byte	0x3f
	.zero		1


	//   ....[29]....
        /*025c*/ 	.word	0x00007ff0
        /*0260*/ 	.word	0x00000005
        /*0264*/ 	.word	0x00000000
        /*0268*/ 	.short	0x010a
        /*026a*/ 	.byte	0x3f
	.zero		1


	//   ....[30]....
        /*026c*/ 	.word	0x000080c0
        /*0270*/ 	.word	0x00000018
        /*0274*/ 	.word	0x00000030
        /*0278*/ 	.short	0x010a
        /*027a*/ 	.byte	0x3f
	.zero		1


	//   ....[31]....
        /*027c*/ 	.word	0x00008190
        /*0280*/ 	.word	0x00000007
        /*0284*/ 	.word	0x00000000
        /*0288*/ 	.short	0x010a
        /*028a*/ 	.byte	0x3f
	.zero		1


	//   ....[32]....
        /*028c*/ 	.word	0x000081e0
        /*0290*/ 	.word	0x00000006
        /*0294*/ 	.word	0x00000000
        /*0298*/ 	.short	0x010a
        /*029a*/ 	.byte	0x3f
	.zero		1


	//   ....[33]....
        /*029c*/ 	.word	0x00008230
        /*02a0*/ 	.word	0x00000007
        /*02a4*/ 	.word	0x00000000
        /*02a8*/ 	.short	0x010a
        /*02aa*/ 	.byte	0x3f
	.zero		1


	//   ....[34]....
        /*02ac*/ 	.word	0x00008280
        /*02b0*/ 	.word	0x00000006
        /*02b4*/ 	.word	0x00000000
        /*02b8*/ 	.short	0x010a
        /*02ba*/ 	.byte	0x3f
	.zero		1


	//   ....[35]....
        /*02bc*/ 	.word	0x000082d0
        /*02c0*/ 	.word	0x00000007
        /*02c4*/ 	.word	0x00000000
        /*02c8*/ 	.short	0x010a
        /*02ca*/ 	.byte	0x3f
	.zero		1


	//----- nvinfo : EIATTR_NUM_MBARRIERS
	.align		4
.L_35:
        /*02cc*/ 	.byte	0x03, 0x38
        /*02ce*/ 	.short	0x000e


	//----- nvinfo : EIATTR_EXIT_INSTR_OFFSETS
	.align		4
        /*02d0*/ 	.byte	0x04, 0x1c
        /*02d2*/ 	.short	(.L_37 - .L_36)


	//   ....[0]....
.L_36:
        /*02d4*/ 	.word	0x00000a10


	//   ....[1]....
        /*02d8*/ 	.word	0x00001220


	//   ....[2]....
        /*02dc*/ 	.word	0x00006890


	//   ....[3]....
        /*02e0*/ 	.word	0x00006df0


	//   ....[4]....
        /*02e4*/ 	.word	0x00007f90


	//----- nvinfo : EIATTR_MAX_THREADS
	.align		4
.L_37:
        /*02e8*/ 	.byte	0x04, 0x05
        /*02ea*/ 	.short	(.L_39 - .L_38)
.L_38:
        /*02ec*/ 	.word	0x00000180
        /*02f0*/ 	.word	0x00000001
        /*02f4*/ 	.word	0x00000001


	//----- nvinfo : EIATTR_CRS_STACK_SIZE
	.align		4
.L_39:
        /*02f8*/ 	.byte	0x04, 0x1e
        /*02fa*/ 	.short	(.L_41 - .L_40)
.L_40:
        /*02fc*/ 	.word	0x00000000


	//----- nvinfo : EIATTR_CBANK_PARAM_SIZE
	.align		4
.L_41:
        /*0300*/ 	.byte	0x03, 0x19
        /*0302*/ 	.short	0x0470


	//----- nvinfo : EIATTR_PARAM_CBANK
	.align		4
        /*0304*/ 	.byte	0x04, 0x0a
        /*0306*/ 	.short	(.L_43 - .L_42)
	.align		4
.L_42:
        /*0308*/ 	.word	index@(.nv.constant0._ZN7cutlass13device_kernelINS_4gemm6kernel13GemmUniversalIN4cute5tupleIJiiiiEEENS1_10collective13CollectiveMmaINS1_34MainloopSm90TmaGmmaWarpSpecializedILi6ENS5_IJNS4_1CILi8EEENSA_ILi1EEESC_EEENS1_35KernelTmaWarpSpecializedCooperativeEEENS5_IJNSA_ILi128EEESG_NSA_ILi64EEEEEENS_6half_tENS5_IJlSC_lEEESJ_NS5_IJSC_llEEENS4_8TiledMMAINS4_8MMA_AtomIJNS4_4SM904GMMA26MMA_64x128x16_F32F16F16_SSILNSP_5MajorE0ELSR_1ELNSP_7ScaleInE1ELSS_1EEEEEENS4_6LayoutINS5_IJNSA_ILi2EEESC_SC_EEENS5_IJSC_NSA_ILi0EEESY_EEEEENS5_IJNS4_10UnderscoreES11_S11_EEEEENS4_13SM90_TMA_LOADENS4_14ComposedLayoutINS4_7SwizzleILi3ELi4ELi3EEENS4_18smem_ptr_flag_bitsILi16EEENSV_INS5_IJSB_SH_EEENS5_IJSH_SC_EEEEEEEvNS4_8identityENS4_23SM90_TMA_LOAD_MULTICASTENS15_IS17_S19_NSV_INS5_IJSH_SB_EEENS5_IJSC_SH_EEEEEEEvS1E_EENS_8epilogue10collective6detail29Sm90TmaWarpSpecializedAdapterINS1M_15DefaultEpilogueISJ_SK_SK_NS1L_6thread17LinearCombinationISJ_Li1EffLNS1Q_9ScaleType4KindE0ELNS_15FloatRoundStyleE2ESJ_EENS1_15EpilogueDefaultEEEEEvvEEEEvNT_6ParamsE)
        /*030c*/ 	.short	0x0210
        /*030e*/ 	.short	0x0470


	//----- nvinfo : EIATTR_SW_WAR
	.align		4
.L_43:
        /*0310*/ 	.byte	0x04, 0x36
        /*0312*/ 	.short	(.L_45 - .L_44)
.L_44:
        /*0314*/ 	.word	0x00000008
.L_45:


//--------------------- .nv.callgraph             --------------------------
	.section	.nv.callgraph,"",@"SHT_CUDA_CALLGRAPH"
	.align	4
	.sectionentsize	8
	.align		4
        /*0000*/ 	.word	0x00000000
	.align		4
        /*0004*/ 	.word	0xffffffff
	.align		4
        /*0008*/ 	.word	index@(_ZN7cutlass13device_kernelINS_4gemm6kernel13GemmUniversalIN4cute5tupleIJiiiiEEENS1_10collective13CollectiveMmaINS1_34MainloopSm90TmaGmmaWarpSpecializedILi6ENS5_IJNS4_1CILi8EEENSA_ILi1EEESC_EEENS1_35KernelTmaWarpSpecializedCooperativeEEENS5_IJNSA_ILi128EEESG_NSA_ILi64EEEEEENS_6half_tENS5_IJlSC_lEEESJ_NS5_IJSC_llEEENS4_8TiledMMAINS4_8MMA_AtomIJNS4_4SM904GMMA26MMA_64x128x16_F32F16F16_SSILNSP_5MajorE0ELSR_1ELNSP_7ScaleInE1ELSS_1EEEEEENS4_6LayoutINS5_IJNSA_ILi2EEESC_SC_EEENS5_IJSC_NSA_ILi0EEESY_EEEEENS5_IJNS4_10UnderscoreES11_S11_EEEEENS4_13SM90_TMA_LOADENS4_14ComposedLayoutINS4_7SwizzleILi3ELi4ELi3EEENS4_18smem_ptr_flag_bitsILi16EEENSV_INS5_IJSB_SH_EEENS5_IJSH_SC_EEEEEEEvNS4_8identityENS4_23SM90_TMA_LOAD_MULTICASTENS15_IS17_S19_NSV_INS5_IJSH_SB_EEENS5_IJSC_SH_EEEEEEEvS1E_EENS_8epilogue10collective6detail29Sm90TmaWarpSpecializedAdapterINS1M_15DefaultEpilogueISJ_SK_SK_NS1L_6thread17LinearCombinationISJ_Li1EffLNS1Q_9ScaleType4KindE0ELNS_15FloatRoundStyleE2ESJ_EENS1_15EpilogueDefaultEEEEEvvEEEEvNT_6ParamsE)
	.align		4
        /*000c*/ 	.word	index@(__assertfail)
	.align		4
        /*0010*/ 	.word	0x00000000
	.align		4
        /*0014*/ 	.word	0xfffffffe
	.align		4
        /*0018*/ 	.word	0x00000000
	.align		4
        /*001c*/ 	.word	0xfffffffd
	.align		4
        /*0020*/ 	.word	0x00000000
	.align		4
        /*0024*/ 	.word	0xfffffffc


//--------------------- .nv.constant4             --------------------------
	.section	.nv.constant4,"a",@progbits
	.align	8
	.align		8
.nv.constant4:
        /*0000*/ 	.dword	__assertfail
	.align		8
        /*0008*/ 	.dword	__unnamed_1
	.align		8
        /*0010*/ 	.dword	_ZN40_INTERNAL_4daa6264_4_k_cu_ac24e4b7_200874cuda3std3__45__cpo5beginE
	.align		8
        /*0018*/ 	.dword	_ZN40_INTERNAL_4daa6264_4_k_cu_ac24e4b7_200874cuda3std3__45__cpo3endE
	.align		8
        /*0020*/ 	.dword	_ZN40_INTERNAL_4daa6264_4_k_cu_ac24e4b7_200874cuda3std3__45__cpo6cbeginE
	.align		8
        /*0028*/ 	.dword	_ZN40_INTERNAL_4daa6264_4_k_cu_ac24e4b7_200874cuda3std3__45__cpo4cendE
	.align		8
        /*0030*/ 	.dword	_ZN40_INTERNAL_4daa6264_4_k_cu_ac24e4b7_200874cuda3std3__442_GLOBAL__N__4daa6264_4_k_cu_ac24e4b7_200876ignoreE
	.align		8
        /*0038*/ 	.dword	_ZN40_INTERNAL_4daa6264_4_k_cu_ac24e4b7_200874cuda3std3__419piecewise_constructE
	.align		8
        /*0040*/ 	.dword	_ZN40_INTERNAL_4daa6264_4_k_cu_ac24e4b7_200874cuda3std3__48in_placeE
	.align		8
        /*0048*/ 	.dword	_ZN40_INTERNAL_4daa6264_4_k_cu_ac24e4b7_200874cuda3std6ranges3__45__cpo4swapE
	.align		8
        /*0050*/ 	.dword	_ZN40_INTERNAL_4daa6264_4_k_cu_ac24e4b7_200874cuda3std6ranges3__45__cpo9iter_moveE
	.align		8
        /*0058*/ 	.dword	_ZN40_INTERNAL_4daa6264_4_k_cu_ac24e4b7_200874cute7productE
	.align		8
        /*0060*/ 	.dword	_ZN40_INTERNAL_4daa6264_4_k_cu_ac24e4b7_200874cute1_E
	.align		8
        /*0068*/ 	.dword	$str$22
	.align		8
        /*0070*/ 	.dword	$str$23


//--------------------- .text._ZN7cutlass13device_kernelINS_4gemm6kernel13GemmUniversalIN4cute5tupleIJiiiiEEENS1_10collective13CollectiveMmaINS1_34MainloopSm90TmaGmmaWarpSpecializedILi6ENS5_IJNS4_1CILi8EEENSA_ILi1EEESC_EEENS1_35KernelTmaWarpSpecializedCooperativeEEENS5_IJNSA_ILi128EEESG_NSA_ILi64EEEEEENS_6half_tENS5_IJlSC_lEEESJ_NS5_IJSC_llEEENS4_8TiledMMAINS4_8MMA_AtomIJNS4_4SM904GMMA26MMA_64x128x16_F32F16F16_SSILNSP_5MajorE0ELSR_1ELNSP_7ScaleInE1ELSS_1EEEEEENS4_6LayoutINS5_IJNSA_ILi2EEESC_SC_EEENS5_IJSC_NSA_ILi0EEESY_EEEEENS5_IJNS4_10UnderscoreES11_S11_EEEEENS4_13SM90_TMA_LOADENS4_14ComposedLayoutINS4_7SwizzleILi3ELi4ELi3EEENS4_18smem_ptr_flag_bitsILi16EEENSV_INS5_IJSB_SH_EEENS5_IJSH_SC_EEEEEEEvNS4_8identityENS4_23SM90_TMA_LOAD_MULTICASTENS15_IS17_S19_NSV_INS5_IJSH_SB_EEENS5_IJSC_SH_EEEEEEEvS1E_EENS_8epilogue10collective6detail29Sm90TmaWarpSpecializedAdapterINS1M_15DefaultEpilogueISJ_SK_SK_NS1L_6thread17LinearCombinationISJ_Li1EffLNS1Q_9ScaleType4KindE0ELNS_15FloatRoundStyleE2ESJ_EENS1_15EpilogueDefaultEEEEEvvEEEEvNT_6ParamsE --------------------------
	.section	.text._ZN7cutlass13device_kernelINS_4gemm6kernel13GemmUniversalIN4cute5tupleIJiiiiEEENS1_10collective13CollectiveMmaINS1_34MainloopSm90TmaGmmaWarpSpecializedILi6ENS5_IJNS4_1CILi8EEENSA_ILi1EEESC_EEENS1_35KernelTmaWarpSpecializedCooperativeEEENS5_IJNSA_ILi128EEESG_NSA_ILi64EEEEEENS_6half_tENS5_IJlSC_lEEESJ_NS5_IJSC_llEEENS4_8TiledMMAINS4_8MMA_AtomIJNS4_4SM904GMMA26MMA_64x128x16_F32F16F16_SSILNSP_5MajorE0ELSR_1ELNSP_7ScaleInE1ELSS_1EEEEEENS4_6LayoutINS5_IJNSA_ILi2EEESC_SC_EEENS5_IJSC_NSA_ILi0EEESY_EEEEENS5_IJNS4_10UnderscoreES11_S11_EEEEENS4_13SM90_TMA_LOADENS4_14ComposedLayoutINS4_7SwizzleILi3ELi4ELi3EEENS4_18smem_ptr_flag_bitsILi16EEENSV_INS5_IJSB_SH_EEENS5_IJSH_SC_EEEEEEEvNS4_8identityENS4_23SM90_TMA_LOAD_MULTICASTENS15_IS17_S19_NSV_INS5_IJSH_SB_EEENS5_IJSC_SH_EEEEEEEvS1E_EENS_8epilogue10collective6detail29Sm90TmaWarpSpecializedAdapterINS1M_15DefaultEpilogueISJ_SK_SK_NS1L_6thread17LinearCombinationISJ_Li1EffLNS1Q_9ScaleType4KindE0ELNS_15FloatRoundStyleE2ESJ_EENS1_15EpilogueDefaultEEEEEvvEEEEvNT_6ParamsE,"ax",@progbits
	.align	128
.text._ZN7cutlass13device_kernelINS_4gemm6kernel13GemmUniversalIN4cute5tupleIJiiiiEEENS1_10collective13CollectiveMmaINS1_34MainloopSm90TmaGmmaWarpSpecializedILi6ENS5_IJNS4_1CILi8EEENSA_ILi1EEESC_EEENS1_35KernelTmaWarpSpecializedCooperativeEEENS5_IJNSA_ILi128EEESG_NSA_ILi64EEEEEENS_6half_tENS5_IJlSC_lEEESJ_NS5_IJSC_llEEENS4_8TiledMMAINS4_8MMA_AtomIJNS4_4SM904GMMA26MMA_64x128x16_F32F16F16_SSILNSP_5MajorE0ELSR_1ELNSP_7ScaleInE1ELSS_1EEEEEENS4_6LayoutINS5_IJNSA_ILi2EEESC_SC_EEENS5_IJSC_NSA_ILi0EEESY_EEEEENS5_IJNS4_10UnderscoreES11_S11_EEEEENS4_13SM90_TMA_LOADENS4_14ComposedLayoutINS4_7SwizzleILi3ELi4ELi3EEENS4_18smem_ptr_flag_bitsILi16EEENSV_INS5_IJSB_SH_EEENS5_IJSH_SC_EEEEEEEvNS4_8identityENS4_23SM90_TMA_LOAD_MULTICASTENS15_IS17_S19_NSV_INS5_IJSH_SB_EEENS5_IJSC_SH_EEEEEEEvS1E_EENS_8epilogue10collective6detail29Sm90TmaWarpSpecializedAdapterINS1M_15DefaultEpilogueISJ_SK_SK_NS1L_6thread17LinearCombinationISJ_Li1EffLNS1Q_9ScaleType4KindE0ELNS_15FloatRoundStyleE2ESJ_EENS1_15EpilogueDefaultEEEEEvvEEEEvNT_6ParamsE:
        .type           _ZN7cutlass13device_kernelINS_4gemm6kernel13GemmUniversalIN4cute5tupleIJiiiiEEENS1_10collective13CollectiveMmaINS1_34MainloopSm90TmaGmmaWarpSpecializedILi6ENS5_IJNS4_1CILi8EEENSA_ILi1EEESC_EEENS1_35KernelTmaWarpSpecializedCooperativeEEENS5_IJNSA_ILi128EEESG_NSA_ILi64EEEEEENS_6half_tENS5_IJlSC_lEEESJ_NS5_IJSC_llEEENS4_8TiledMMAINS4_8MMA_AtomIJNS4_4SM904GMMA26MMA_64x128x16_F32F16F16_SSILNSP_5MajorE0ELSR_1ELNSP_7ScaleInE1ELSS_1EEEEEENS4_6LayoutINS5_IJNSA_ILi2EEESC_SC_EEENS5_IJSC_NSA_ILi0EEESY_EEEEENS5_IJNS4_10UnderscoreES11_S11_EEEEENS4_13SM90_TMA_LOADENS4_14ComposedLayoutINS4_7SwizzleILi3ELi4ELi3EEENS4_18smem_ptr_flag_bitsILi16EEENSV_INS5_IJSB_SH_EEENS5_IJSH_SC_EEEEEEEvNS4_8identityENS4_23SM90_TMA_LOAD_MULTICASTENS15_IS17_S19_NSV_INS5_IJSH_SB_EEENS5_IJSC_SH_EEEEEEEvS1E_EENS_8epilogue10collective6detail29Sm90TmaWarpSpecializedAdapterINS1M_15DefaultEpilogueISJ_SK_SK_NS1L_6thread17LinearCombinationISJ_Li1EffLNS1Q_9ScaleType4KindE0ELNS_15FloatRoundStyleE2ESJ_EENS1_15EpilogueDefaultEEEEEvvEEEEvNT_6ParamsE,@function
        .size           _ZN7cutlass13device_kernelINS_4gemm6kernel13GemmUniversalIN4cute5tupleIJiiiiEEENS1_10collective13CollectiveMmaINS1_34MainloopSm90TmaGmmaWarpSpecializedILi6ENS5_IJNS4_1CILi8EEENSA_ILi1EEESC_EEENS1_35KernelTmaWarpSpecializedCooperativeEEENS5_IJNSA_ILi128EEESG_NSA_ILi64EEEEEENS_6half_tENS5_IJlSC_lEEESJ_NS5_IJSC_llEEENS4_8TiledMMAINS4_8MMA_AtomIJNS4_4SM904GMMA26MMA_64x128x16_F32F16F16_SSILNSP_5MajorE0ELSR_1ELNSP_7ScaleInE1ELSS_1EEEEEENS4_6LayoutINS5_IJNSA_ILi2EEESC_SC_EEENS5_IJSC_NSA_ILi0EEESY_EEEEENS5_IJNS4_10UnderscoreES11_S11_EEEEENS4_13SM90_TMA_LOADENS4_14ComposedLayoutINS4_7SwizzleILi3ELi4ELi3EEENS4_18smem_ptr_flag_bitsILi16EEENSV_INS5_IJSB_SH_EEENS5_IJSH_SC_EEEEEEEvNS4_8identityENS4_23SM90_TMA_LOAD_MULTICASTENS15_IS17_S19_NSV_INS5_IJSH_SB_EEENS5_IJSC_SH_EEEEEEEvS1E_EENS_8epilogue10collective6detail29Sm90TmaWarpSpecializedAdapterINS1M_15DefaultEpilogueISJ_SK_SK_NS1L_6thread17LinearCombinationISJ_Li1EffLNS1Q_9ScaleType4KindE0ELNS_15FloatRoundStyleE2ESJ_EENS1_15EpilogueDefaultEEEEEvvEEEEvNT_6ParamsE,(.L_x_201 - _ZN7cutlass13device_kernelINS_4gemm6kernel13GemmUniversalIN4cute5tupleIJiiiiEEENS1_10collective13CollectiveMmaINS1_34MainloopSm90TmaGmmaWarpSpecializedILi6ENS5_IJNS4_1CILi8EEENSA_ILi1EEESC_EEENS1_35KernelTmaWarpSpecializedCooperativeEEENS5_IJNSA_ILi128EEESG_NSA_ILi64EEEEEENS_6half_tENS5_IJlSC_lEEESJ_NS5_IJSC_llEEENS4_8TiledMMAINS4_8MMA_AtomIJNS4_4SM904GMMA26MMA_64x128x16_F32F16F16_SSILNSP_5MajorE0ELSR_1ELNSP_7ScaleInE1ELSS_1EEEEEENS4_6LayoutINS5_IJNSA_ILi2EEESC_SC_EEENS5_IJSC_NSA_ILi0EEESY_EEEEENS5_IJNS4_10UnderscoreES11_S11_EEEEENS4_13SM90_TMA_LOADENS4_14ComposedLayoutINS4_7SwizzleILi3ELi4ELi3EEENS4_18smem_ptr_flag_bitsILi16EEENSV_INS5_IJSB_SH_EEENS5_IJSH_SC_EEEEEEEvNS4_8identityENS4_23SM90_TMA_LOAD_MULTICASTENS15_IS17_S19_NSV_INS5_IJSH_SB_EEENS5_IJSC_SH_EEEEEEEvS1E_EENS_8epilogue10collective6detail29Sm90TmaWarpSpecializedAdapterINS1M_15DefaultEpilogueISJ_SK_SK_NS1L_6thread17LinearCombinationISJ_Li1EffLNS1Q_9ScaleType4KindE0ELNS_15FloatRoundStyleE2ESJ_EENS1_15EpilogueDefaultEEEEEvvEEEEvNT_6ParamsE)
        .other          _ZN7cutlass13device_kernelINS_4gemm6kernel13GemmUniversalIN4cute5tupleIJiiiiEEENS1_10collective13CollectiveMmaINS1_34MainloopSm90TmaGmmaWarpSpecializedILi6ENS5_IJNS4_1CILi8EEENSA_ILi1EEESC_EEENS1_35KernelTmaWarpSpecializedCooperativeEEENS5_IJNSA_ILi128EEESG_NSA_ILi64EEEEEENS_6half_tENS5_IJlSC_lEEESJ_NS5_IJSC_llEEENS4_8TiledMMAINS4_8MMA_AtomIJNS4_4SM904GMMA26MMA_64x128x16_F32F16F16_SSILNSP_5MajorE0ELSR_1ELNSP_7ScaleInE1ELSS_1EEEEEENS4_6LayoutINS5_IJNSA_ILi2EEESC_SC_EEENS5_IJSC_NSA_ILi0EEESY_EEEEENS5_IJNS4_10UnderscoreES11_S11_EEEEENS4_13SM90_TMA_LOADENS4_14ComposedLayoutINS4_7SwizzleILi3ELi4ELi3EEENS4_18smem_ptr_flag_bitsILi16EEENSV_INS5_IJSB_SH_EEENS5_IJSH_SC_EEEEEEEvNS4_8identityENS4_23SM90_TMA_LOAD_MULTICASTENS15_IS17_S19_NSV_INS5_IJSH_SB_EEENS5_IJSC_SH_EEEEEEEvS1E_EENS_8epilogue10collective6detail29Sm90TmaWarpSpecializedAdapterINS1M_15DefaultEpilogueISJ_SK_SK_NS1L_6thread17LinearCombinationISJ_Li1EffLNS1Q_9ScaleType4KindE0ELNS_15FloatRoundStyleE2ESJ_EENS1_15EpilogueDefaultEEEEEvvEEEEvNT_6ParamsE,@"STO_CUDA_ENTRY STV_DEFAULT"
_ZN7cutlass13device_kernelINS_4gemm6kernel13GemmUniversalIN4cute5tupleIJiiiiEEENS1_10collective13CollectiveMmaINS1_34MainloopSm90TmaGmmaWarpSpecializedILi6ENS5_IJNS4_1CILi8EEENSA_ILi1EEESC_EEENS1_35KernelTmaWarpSpecializedCooperativeEEENS5_IJNSA_ILi128EEESG_NSA_ILi64EEEEEENS_6half_tENS5_IJlSC_lEEESJ_NS5_IJSC_llEEENS4_8TiledMMAINS4_8MMA_AtomIJNS4_4SM904GMMA26MMA_64x128x16_F32F16F16_SSILNSP_5MajorE0ELSR_1ELNSP_7ScaleInE1ELSS_1EEEEEENS4_6LayoutINS5_IJNSA_ILi2EEESC_SC_EEENS5_IJSC_NSA_ILi0EEESY_EEEEENS5_IJNS4_10UnderscoreES11_S11_EEEEENS4_13SM90_TMA_LOADENS4_14ComposedLayoutINS4_7SwizzleILi3ELi4ELi3EEENS4_18smem_ptr_flag_bitsILi16EEENSV_INS5_IJSB_SH_EEENS5_IJSH_SC_EEEEEEEvNS4_8identityENS4_23SM90_TMA_LOAD_MULTICASTENS15_IS17_S19_NSV_INS5_IJSH_SB_EEENS5_IJSC_SH_EEEEEEEvS1E_EENS_8epilogue10collective6detail29Sm90TmaWarpSpecializedAdapterINS1M_15DefaultEpilogueISJ_SK_SK_NS1L_6thread17LinearCombinationISJ_Li1EffLNS1Q_9ScaleType4KindE0ELNS_15FloatRoundStyleE2ESJ_EENS1_15EpilogueDefaultEEEEEvvEEEEvNT_6ParamsE:
[----:B------:R-:W0:Y:S01]  /*0000*/  LDC R1, c[0x0][0x28] ;  /* 0x00000a00ff017b82 */ /* 0x000e220000000800 */
[----:B------:R-:W1:Y:S01]  /*0010*/  S2R R95, SR_TID.X ;  /* 0x00000000005f7919 */ /* 0x000e620000002100 */
[----:B------:R-:W-:Y:S01]  /*0020*/  ELECT P0, URZ, PT ;  /* 0x00000000003f782f */ /* 0x000fe20003800000 */
[----:B------:R-:W-:Y:S01]  /*0030*/  BSSY B0, `(.L_x_0) ;  /* 0x000000f000007945 */ /* 0x000fe20003800000 */
[--C-:B-1----:R-:W-:Y:S02]  /*0040*/  SHF.R.U32.HI R0, RZ, 0x5, R95.reuse ;  /* 0x00000005ff007819 */ /* 0x102fe4000001165f */
[----:B------:R-:W-:-:S03]  /*0050*/  SHF.R.U32.HI R6, RZ, 0x7, R95 ;  /* 0x00000007ff067819 */ /* 0x000fc6000001165f */
[----:B------:R-:W1:Y:S04]  /*0060*/  SHFL.IDX PT, R3, R0, RZ, 0x1f ;  /* 0x00001fff00037589 */ /* 0x000e6800000e0000 */
[----:B------:R2:W3:Y:S01]  /*0070*/  SHFL.IDX PT, R2, R6, RZ, 0x1f ;  /* 0x00001fff06027589 */ /* 0x0004e200000e0000 */
[----:B-1----:R-:W-:-:S13]  /*0080*/  ISETP.NE.OR P0, PT, R3, RZ, !P0 ;  /* 0x000000ff0300720c */ /* 0x002fda0004705670 */
[----:B0-23--:R-:W-:Y:S05]  /*0090*/  @P0 BRA `(.L_x_1) ;  /* 0x0000000000200947 */ /* 0x00dfea0003800000 */
[----:B------:R-:W-:Y:S02]  /*00a0*/  ULDC.64 UR4, c[0x0][0x198] ;  /* 0x0000660000047ab9 */ /* 0x000fe40000000a00 */
[----:B------:R-:W-:Y:S02]  /*00b0*/  UIADD3 UR6, UP0, UR4, 0xf0, URZ ;  /* 0x000000f004067890 */ /* 0x000fe4000ff1e03f */
[----:B------:R-:W-:Y:S02]  /*00c0*/  UIADD3 UR4, UP1, UR4, 0x1f0, URZ ;  /* 0x000001f004047890 */ /* 0x000fe4000ff3e03f */
[----:B------:R-:W-:Y:S02]  /*00d0*/  UIADD3.X UR7, URZ, UR5, URZ, UP0, !UPT ;  /* 0x000000053f077290 */ /* 0x000fe400087fe43f */
[----:B------:R-:W-:-:S07]  /*00e0*/  UIADD3.X UR5, URZ, UR5, URZ, UP1, !UPT ;  /* 0x000000053f057290 */ /* 0x000fce0008ffe43f */
[----:B------:R0:W-:Y:S02]  /*00f0*/  UTMACCTL.PF [UR6] ;  /* 0x00000000060079b9 */ /* 0x0001e40008040000 */
[----:B------:R0:W-:Y:S02]  /*0100*/  UTMACCTL.PF [UR4] ;  /* 0x00000000040079b9 */ /* 0x0001e40008040000 */
[----:B0-----:R-:W-:Y:S01]  /*0110*/  NOP ;  /* 0x0000000000007918 */ /* 0x001fe20000000000 */
.L_x_1:
[----:B------:R-:W-:Y:S05]  /*0120*/  BSYNC B0 ;  /* 0x0000000000007941 */ /* 0x000fea0003800000 */
.L_x_0:
[----:B------:R-:W0:Y:S01]  /*0130*/  SHFL.IDX PT, R5, R0, RZ, 0x1f ;  /* 0x00001fff00057589 */ /* 0x000e2200000e0000 */
[----:B------:R-:W-:-:S04]  /*0140*/  SHF.R.S32.HI R4, RZ, 0x1f, R95 ;  /* 0x0000001fff047819 */ /* 0x000fc8000001145f */
[----:B------:R-:W-:-:S04]  /*0150*/  LEA.HI R4, R4, R95, RZ, 0x7 ;  /* 0x0000005f04047211 */ /* 0x000fc800078f38ff */
[----:B------:R-:W-:Y:S02]  /*0160*/  LOP3.LUT R4, R4, 0xffffff80, RZ, 0xc0, !PT ;  /* 0xffffff8004047812 */ /* 0x000fe400078ec0ff */
[----:B0-----:R-:W-:-:S13]  /*0170*/  ISETP.NE.AND P0, PT, R5, RZ, PT ;  /* 0x000000ff0500720c */ /* 0x001fda0003f05270 */
[----:B------:R-:W-:Y:S05]  /*0180*/  @P0 BRA `(.L_x_2) ;  /* 0x0000000000680947 */ /* 0x000fea0003800000 */
[----:B------:R-:W0:Y:S01]  /*0190*/  S2UR UR8, SR_CgaCtaId ;  /* 0x00000000000879c3 */ /* 0x000e220000008800 */
[----:B------:R-:W-:Y:S01]  /*01a0*/  UMOV UR4, 0x400 ;  /* 0x0000040000047882 */ /* 0x000fe20000000000 */
[----:B------:R-:W-:Y:S01]  /*01b0*/  UMOV UR5, 0x1 ;  /* 0x0000000100057882 */ /* 0x000fe20000000000 */
[----:B------:R-:W-:Y:S01]  /*01c0*/  UMOV UR6, 0x10 ;  /* 0x0000001000067882 */ /* 0x000fe20000000000 */
[----:B------:R-:W-:Y:S01]  /*01d0*/  ELECT P0, URZ, PT ;  /* 0x00000000003f782f */ /* 0x000fe20003800000 */
[----:B------:R-:W-:-:S04]  /*01e0*/  UIADD3 UR6, -UR6, 0x100000, URZ ;  /* 0x0010000006067890 */ /* 0x000fc8000fffe13f */
[----:B------:R-:W-:Y:S02]  /*01f0*/  USHF.L.U32 UR7, UR6, 0xb, URZ ;  /* 0x0000000b06077899 */ /* 0x000fe4000800063f */
[----:B------:R-:W-:Y:S02]  /*0200*/  USHF.L.U32 UR6, UR6, 0x1, URZ ;  /* 0x0000000106067899 */ /* 0x000fe4000800063f */
[----:B0-----:R-:W-:Y:S02]  /*0210*/  ULEA UR8, UR8, UR4, 0x18 ;  /* 0x0000000408087291 */ /* 0x001fe4000f8ec03f */
[----:B------:R-:W-:-:S04]  /*0220*/  UIADD3 UR4, -UR5, 0x100000, URZ ;  /* 0x0010000005047890 */ /* 0x000fc8000fffe13f */
[----:B------:R-:W-:Y:S02]  /*0230*/  USHF.L.U32 UR5, UR4, 0xb, URZ ;  /* 0x0000000b04057899 */ /* 0x000fe4000800063f */
[----:B------:R-:W-:Y:S01]  /*0240*/  USHF.L.U32 UR4, UR4, 0x1, URZ ;  /* 0x0000000104047899 */ /* 0x000fe2000800063f */
[----:B------:R-:W0:Y:S11]  /*0250*/  FENCE.VIEW.ASYNC.S ;  /* 0x00000000000073c6 */ /* 0x000e360000000000 */
[----:B0-----:R0:W1:Y:S01]  /*0260*/  SYNCS.EXCH.64 URZ, [UR8], UR4 ;  /* 0x00000004083f75b2 */ /* 0x0010620008000100 */
[----:B------:R0:W2:Y:S01]  /*0270*/  SYNCS.EXCH.64 URZ, [UR8+0x30], UR6 ;  /* 0x00003006083f75b2 */ /* 0x0000a20008000100 */
[----:B------:R0:W3:Y:S01]  /*0280*/  SYNCS.EXCH.64 URZ, [UR8+0x8], UR4 ;  /* 0x00000804083f75b2 */ /* 0x0000e20008000100 */
[----:B------:R0:W4:Y:S01]  /*0290*/  SYNCS.EXCH.64 URZ, [UR8+0x38], UR6 ;  /* 0x00003806083f75b2 */ /* 0x0001220008000100 */
[----:B------:R0:W0:Y:S01]  /*02a0*/  SYNCS.EXCH.64 URZ, [UR8+0x10], UR4 ;  /* 0x00001004083f75b2 */ /* 0x0000220008000100 */
[----:B------:R0:W0:Y:S01]  /*02b0*/  SYNCS.EXCH.64 URZ, [UR8+0x40], UR6 ;  /* 0x00004006083f75b2 */ /* 0x0000220008000100 */
[----:B------:R0:W0:Y:S01]  /*02c0*/  SYNCS.EXCH.64 URZ, [UR8+0x18], UR4 ;  /* 0x00001804083f75b2 */ /* 0x0000220008000100 */
[----:B------:R0:W0:Y:S01]  /*02d0*/  SYNCS.EXCH.64 URZ, [UR8+0x48], UR6 ;  /* 0x00004806083f75b2 */ /* 0x0000220008000100 */
[----:B------:R0:W0:Y:S01]  /*02e0*/  SYNCS.EXCH.64 URZ, [UR8+0x20], UR4 ;  /* 0x00002004083f75b2 */ /* 0x0000220008000100 */
[----:B------:R0:W0:Y:S01]  /*02f0*/  SYNCS.EXCH.64 URZ, [UR8+0x50], UR6 ;  /* 0x00005006083f75b2 */ /* 0x0000220008000100 */
[----:B------:R0:W0:Y:S01]  /*0300*/  SYNCS.EXCH.64 URZ, [UR8+0x28], UR4 ;  /* 0x00002804083f75b2 */ /* 0x0000220008000100 */
[----:B------:R0:W0:Y:S01]  /*0310*/  SYNCS.EXCH.64 URZ, [UR8+0x58], UR6 ;  /* 0x00005806083f75b2 */ /* 0x0000220008000100 */
[----:B------:R-:W-:Y:S01]  /*0320*/  NOP ;  /* 0x0000000000007918 */ /* 0x000fe20000000000 */
.L_x_2:
[----:B------:R-:W-:Y:S01]  /*0330*/  IMAD.IADD R8, R95, 0x1, -R4 ;  /* 0x000000015f087824 */ /* 0x000fe200078e0a04 */
[----:B------:R-:W5:Y:S01]  /*0340*/  SHFL.IDX PT, R0, R0, RZ, 0x1f ;  /* 0x00001fff00007589 */ /* 0x000f6200000e0000 */
[----:B0-----:R-:W0:Y:S01]  /*0350*/  S2UR UR8, SR_CTAID.X ;  /* 0x00000000000879c3 */ /* 0x001e220000002500 */
[----:B------:R-:W-:Y:S02]  /*0360*/  SHF.R.S32.HI R12, RZ, 0x1f, R5 ;  /* 0x0000001fff0c7819 */ /* 0x000fe40000011405 */
[----:B------:R-:W-:Y:S02]  /*0370*/  ELECT P0, URZ, PT ;  /* 0x00000000003f782f */ /* 0x000fe40003800000 */
[----:B------:R-:W-:Y:S01]  /*0380*/  SHF.R.S32.HI R7, RZ, 0x1f, R8 ;  /* 0x0000001fff077819 */ /* 0x000fe20000011408 */
[----:B------:R-:W1:Y:S01]  /*0390*/  S2R R4, SR_CTAID.Y ;  /* 0x0000000000047919 */ /* 0x000e620000002600 */
[----:B------:R-:W-:Y:S01]  /*03a0*/  LEA.HI R12, R12, R5, RZ, 0x2 ;  /* 0x000000050c0c7211 */ /* 0x000fe200078f10ff */
[----:B------:R-:W-:Y:S01]  /*03b0*/  ULDC UR4, c[0x0][0x150] ;  /* 0x0000540000047ab9 */ /* 0x000fe20000000800 */
[----:B------:R-:W-:Y:S01]  /*03c0*/  LEA.HI R7, R7, R8, RZ, 0x3 ;  /* 0x0000000807077211 */ /* 0x000fe200078f18ff */
[----:B------:R-:W2:Y:S01]  /*03d0*/  LDC R13, c[0x0][0x144] ;  /* 0x00005100ff0d7b82 */ /* 0x000ea20000000800 */
[----:B------:R-:W-:Y:S01]  /*03e0*/  LOP3.LUT R12, R12, 0x3ffffffc, RZ, 0xc0, !PT ;  /* 0x3ffffffc0c0c7812 */ /* 0x000fe200078ec0ff */
[----:B------:R-:W-:Y:S01]  /*03f0*/  NOP ;  /* 0x0000000000007918 */ /* 0x000fe20000000000 */
[--C-:B------:R-:W-:Y:S01]  /*0400*/  SHF.R.S32.HI R9, RZ, 0x3, R7.reuse ;  /* 0x00000003ff097819 */ /* 0x100fe20000011407 */
[----:B------:R-:W-:Y:S01]  /*0410*/  NOP ;  /* 0x0000000000007918 */ /* 0x000fe20000000000 */
[----:B------:R-:W-:Y:S01]  /*0420*/  SHF.R.S32.HI R10, RZ, 0x1f, R7 ;  /* 0x0000001fff0a7819 */ /* 0x000fe20000011407 */
[----:B------:R-:W-:Y:S01]  /*0430*/  IMAD.IADD R7, R5, 0x1, -R12 ;  /* 0x0000000105077824 */ /* 0x000fe200078e0a0c */
[----:B------:R-:W-:Y:S01]  /*0440*/  ISETP.NE.AND P3, PT, R2, RZ, PT ;  /* 0x000000ff0200720c */ /* 0x000fe20003f65270 */
[----:B------:R-:W3:Y:S01]  /*0450*/  LDC R15, c[0x0][0x140] ;  /* 0x00005000ff0f7b82 */ /* 0x000ee20000000800 */
[----:B------:R-:W-:Y:S01]  /*0460*/  LEA.HI R10, R10, R9, RZ, 0x2 ;  /* 0x000000090a0a7211 */ /* 0x000fe200078f10ff */
[----:B------:R-:W-:-:S03]  /*0470*/  IMAD.MOV.U32 R22, RZ, RZ, 0x1 ;  /* 0x00000001ff167424 */ /* 0x000fc600078e00ff */
[----:B------:R-:W-:Y:S02]  /*0480*/  LOP3.LUT R10, R10, 0xfffffffc, RZ, 0xc0, !PT ;  /* 0xfffffffc0a0a7812 */ /* 0x000fe400078ec0ff */
[----:B-----5:R-:W-:Y:S02]  /*0490*/  ISETP.NE.OR P0, PT, R0, RZ, !P0 ;  /* 0x000000ff0000720c */ /* 0x020fe40004705670 */
[----:B0-----:R-:W-:Y:S01]  /*04a0*/  I2FP.F32.U32 R0, UR8 ;  /* 0x0000000800007c45 */ /* 0x001fe20008201000 */
[----:B------:R-:W-:Y:S02]  /*04b0*/  IMAD.IADD R10, R9, 0x1, -R10 ;  /* 0x00000001090a7824 */ /* 0x000fe400078e0a0a */
[----:B------:R-:W0:Y:S02]  /*04c0*/  LDC R9, c[0x0][0x148] ;  /* 0x00005200ff097b82 */ /* 0x000e240000000800 */
[----:B------:R-:W-:Y:S02]  /*04d0*/  IMAD R7, R7, 0x4, R10 ;  /* 0x0000000407077824 */ /* 0x000fe400078e020a */
[----:B------:R-:W-:Y:S01]  /*04e0*/  FMUL R11, R0, UR4 ;  /* 0x00000004000b7c20 */ /* 0x000fe20008400000 */
[----:B------:R-:W-:Y:S01]  /*04f0*/  ULDC UR4, c[0x0][0x154] ;  /* 0x0000550000047ab9 */ /* 0x000fe20000000800 */
[----:B------:R-:W-:-:S02]  /*0500*/  IMAD.SHL.U32 R0, R7, 0x4, RZ ;  /* 0x0000000407007824 */ /* 0x000fc400078e00ff */
[----:B------:R-:W-:Y:S02]  /*0510*/  VOTEU.ALL UP0, P0 ;  /* 0x00000000003f7886 */ /* 0x000fe40000000000 */
[----:B------:R-:W5:Y:S01]  /*0520*/  F2I.U32.TRUNC.NTZ R11, R11 ;  /* 0x0000000b000b7305 */ /* 0x000f62000020f000 */
[----:B------:R-:W-:Y:S01]  /*0530*/  VOTEU.ALL UP1, P0 ;  /* 0x00000000003f7886 */ /* 0x000fe20000020000 */
[----:B------:R-:W-:Y:S02]  /*0540*/  LOP3.LUT R19, R7, 0xc, R0, 0x78, !PT ;  /* 0x0000000c07137812 */ /* 0x000fe400078e7800 */
[----:B-1----:R-:W-:Y:S01]  /*0550*/  I2FP.F32.U32 R7, R4 ;  /* 0x0000000400077245 */ /* 0x002fe20000201000 */
[----:B------:R-:W1:Y:S01]  /*0560*/  @!UP0 S2UR UR7, SR_CgaCtaId ;  /* 0x00000000000789c3 */ /* 0x000e620000008800 */
[----:B------:R-:W-:Y:S01]  /*0570*/  SHF.R.S32.HI R10, RZ, 0x1f, R19 ;  /* 0x0000001fff0a7819 */ /* 0x000fe20000011413 */
[----:B------:R-:W-:Y:S01]  /*0580*/  @!UP0 UMOV UR6, 0x400 ;  /* 0x0000040000068882 */ /* 0x000fe20000000000 */
[----:B------:R-:W-:Y:S01]  /*0590*/  SHF.R.S32.HI R0, RZ, 0x1f, R3 ;  /* 0x0000001fff007819 */ /* 0x000fe20000011403 */
[----:B------:R-:W-:Y:S01]  /*05a0*/  FMUL R14, R7, UR4 ;  /* 0x00000004070e7c20 */ /* 0x000fe20008400000 */
[----:B------:R-:W-:Y:S01]  /*05b0*/  LEA.HI R10, R10, R19, RZ, 0x3 ;  /* 0x000000130a0a7211 */ /* 0x000fe200078f18ff */
[----:B------:R-:W-:Y:S01]  /*05c0*/  UMOV UR4, 0x20 ;  /* 0x0000002000047882 */ /* 0x000fe20000000000 */
[----:B------:R-:W-:Y:S01]  /*05d0*/  LEA.HI R0, R0, R3, RZ, 0x2 ;  /* 0x0000000300007211 */ /* 0x000fe200078f10ff */
[----:B------:R-:W-:-:S04]  /*05e0*/  @!UP0 UIADD3 UR4, -UR4, 0x100000, URZ ;  /* 0x0010000004048890 */ /* 0x000fc8000fffe13f */
[----:B------:R-:W-:Y:S02]  /*05f0*/  @!UP0 USHF.L.U32 UR5, UR4, 0xb, URZ ;  /* 0x0000000b04058899 */ /* 0x000fe4000800063f */
[----:B------:R-:W-:Y:S01]  /*0600*/  @!UP0 USHF.L.U32 UR4, UR4, 0x1, URZ ;  /* 0x0000000104048899 */ /* 0x000fe2000800063f */
[----:B------:R-:W-:Y:S01]  /*0610*/  LOP3.LUT R12, R10, 0xfffffff8, RZ, 0xc0, !PT ;  /* 0xfffffff80a0c7812 */ /* 0x000fe200078ec0ff */
[----:B-----5:R-:W-:Y:S01]  /*0620*/  IMAD.MOV R16, RZ, RZ, -R11 ;  /* 0x000000ffff107224 */ /* 0x020fe200078e0a0b */
[----:B------:R-:W5:Y:S01]  /*0630*/  F2I.U32.TRUNC.NTZ R14, R14 ;  /* 0x0000000e000e7305 */ /* 0x000f62000020f000 */
[----:B------:R-:W-:Y:S02]  /*0640*/  LOP3.LUT R0, R0, 0xfffffffc, RZ, 0xc0, !PT ;  /* 0xfffffffc00007812 */ /* 0x000fe400078ec0ff */
[----:B--2---:R-:W-:Y:S01]  /*0650*/  IMAD R7, R13, R16, UR8 ;  /* 0x000000080d077e24 */ /* 0x004fe2000f8e0210 */
[----:B---3--:R-:W-:Y:S01]  /*0660*/  ISETP.EQ.U32.AND P2, PT, R15, 0x1, PT ;  /* 0x000000010f00780c */ /* 0x008fe20003f42070 */
[----:B------:R-:W-:-:S02]  /*0670*/  IMAD.IADD R12, R19, 0x1, -R12 ;  /* 0x00000001130c7824 */ /* 0x000fc400078e0a0c */
[----:B------:R-:W-:Y:S01]  /*0680*/  IMAD.IADD R3, R3, 0x1, -R0 ;  /* 0x0000000103037824 */ /* 0x000fe200078e0a00 */
[----:B------:R-:W-:Y:S02]  /*0690*/  LOP3.LUT R0, R95, 0x7f, RZ, 0xc0, !PT ;  /* 0x0000007f5f007812 */ /* 0x000fe400078ec0ff */
[----:B------:R-:W-:Y:S02]  /*06a0*/  ISETP.NE.AND P4, PT, R12, R7, PT ;  /* 0x000000070c00720c */ /* 0x000fe40003f85270 */
[C---:B------:R-:W-:Y:S01]  /*06b0*/  ISETP.NE.AND P1, PT, R3.reuse, 0x3, PT ;  /* 0x000000030300780c */ /* 0x040fe20003f25270 */
[----:B-1----:R-:W-:Y:S01]  /*06c0*/  @!UP0 ULEA UR6, UR7, UR6, 0x18 ;  /* 0x0000000607068291 */ /* 0x002fe2000f8ec03f */
[----:B-----5:R-:W-:Y:S01]  /*06d0*/  IMAD.MOV R23, RZ, RZ, -R14 ;  /* 0x000000ffff177224 */ /* 0x020fe200078e0a0e */
[----:B------:R-:W-:Y:S01]  /*06e0*/  VOTEU.ALL UP0, P0 ;  /* 0x00000000003f7886 */ /* 0x000fe20000000000 */
[----:B------:R-:W-:Y:S01]  /*06f0*/  LOP3.LUT P0, RZ, R8, 0x7, RZ, 0xc0, !PT ;  /* 0x0000000708ff7812 */ /* 0x000fe2000780c0ff */
[----:B------:R-:W-:Y:S01]  /*0700*/  VIADD R8, R2, 0xffffffff ;  /* 0xffffffff02087836 */ /* 0x000fe20000000000 */
[----:B------:R-:W-:Y:S01]  /*0710*/  ISETP.EQ.OR P1, PT, R3, RZ, !P1 ;  /* 0x000000ff0300720c */ /* 0x000fe20004f22670 */
[----:B0-----:R-:W-:Y:S01]  /*0720*/  IMAD R11, R9, R23, R4 ;  /* 0x00000017090b7224 */ /* 0x001fe200078e0204 */
[----:B------:R-:W-:-:S03]  /*0730*/  ISETP.LT.U32.AND P0, PT, R19, 0x8, !P0 ;  /* 0x000000081300780c */ /* 0x000fc60004701070 */
[----:B------:R-:W-:Y:S02]  /*0740*/  @P4 SHF.R.S32.HI R10, RZ, 0x3, R10 ;  /* 0x00000003ff0a4819 */ /* 0x000fe4000001140a */
[----:B------:R-:W-:Y:S01]  /*0750*/  ISETP.EQ.AND P1, PT, R2, RZ, P1 ;  /* 0x000000ff0200720c */ /* 0x000fe20000f22270 */
[----:B------:R-:W0:Y:S02]  /*0760*/  FENCE.VIEW.ASYNC.S ;  /* 0x00000000000073c6 */ /* 0x000e240000000000 */
[----:B0-----:R0:W1:Y:S01]  /*0770*/  @!UP0 SYNCS.EXCH.64 URZ, [UR6+0x70], UR4 ;  /* 0x00007004063f85b2 */ /* 0x0010620008000100 */
[----:B------:R-:W-:Y:S02]  /*0780*/  @P4 ISETP.NE.AND P5, PT, R10, R11, PT ;  /* 0x0000000b0a00420c */ /* 0x000fe40003fa5270 */
[----:B------:R-:W-:Y:S02]  /*0790*/  ISETP.GE.U32.AND P6, PT, R8, 0x2, PT ;  /* 0x000000020800780c */ /* 0x000fe40003fc6070 */
[----:B------:R-:W-:-:S02]  /*07a0*/  SEL R11, RZ, 0x1, !P0 ;  /* 0x00000001ff0b7807 */ /* 0x000fc40004000000 */
[----:B------:R-:W-:Y:S02]  /*07b0*/  @P4 SEL R22, RZ, 0x1, P5 ;  /* 0x00000001ff164807 */ /* 0x000fe40002800000 */
[----:B------:R-:W-:Y:S02]  /*07c0*/  SEL R18, RZ, 0x1, !P1 ;  /* 0x00000001ff127807 */ /* 0x000fe40004800000 */
[----:B------:R-:W-:Y:S02]  /*07d0*/  LOP3.LUT R22, R22, R11, RZ, 0xc0, !PT ;  /* 0x0000000b16167212 */ /* 0x000fe400078ec0ff */
[----:B------:R-:W-:Y:S01]  /*07e0*/  SEL R18, R18, 0x2, P6 ;  /* 0x0000000212127807 */ /* 0x000fe20003000000 */
[----:B------:R0:W2:Y:S01]  /*07f0*/  @!UP1 SYNCS.EXCH.64 URZ, [UR6+0x78], UR4 ;  /* 0x00007804063f95b2 */ /* 0x0000a20008000100 */
[----:B------:R-:W-:Y:S01]  /*0800*/  NOP ;  /* 0x0000000000007918 */ /* 0x000fe20000000000 */
[----:B------:R-:W-:Y:S05]  /*0810*/  @!P2 BRA `(.L_x_3) ;  /* 0x000000000008a947 */ /* 0x000fea0003800000 */
[----:B-12-4-:R-:W-:Y:S01]  /*0820*/  UCGABAR_ARV ;  /* 0x00000000000079c7 */ /* 0x016fe20008000000 */
[----:B------:R-:W-:Y:S05]  /*0830*/  BRA `(.L_x_4) ;  /* 0x0000000000047947 */ /* 0x000fea0003800000 */
.L_x_3:
[----:B-12-4-:R-:W-:Y:S01]  /*0840*/  NOP ;  /* 0x0000000000007918 */ /* 0x016fe20000000000 */
.L_x_4:
[----:B------:R-:W1:Y:S01]  /*0850*/  LDC R2, c[0x0][0x65c] ;  /* 0x00019700ff027b82 */ /* 0x000e620000000800 */
[----:B------:R-:W-:Y:S02]  /*0860*/  IMAD.U32 R10, RZ, RZ, UR8 ;  /* 0x00000008ff0a7e24 */ /* 0x000fe4000f8e00ff */
[----:B------:R-:W-:Y:S01]  /*0870*/  IMAD.MOV.U32 R11, RZ, RZ, RZ ;  /* 0x000000ffff0b7224 */ /* 0x000fe200078e00ff */
[----:B-1----:R-:W-:-:S04]  /*0880*/  ISETP.NE.AND P1, PT, R2, 0x1, PT ;  /* 0x000000010200780c */ /* 0x002fc80003f25270 */
[----:B------:R-:W-:-:S09]  /*0890*/  P2R R5, PR, RZ, 0x2 ;  /* 0x00000002ff057803 */ /* 0x000fd20000000000 */
[----:B------:R-:W1:Y:S01]  /*08a0*/  @P1 LDC R17, c[0x0][0x10] ;  /* 0x00000400ff111b82 */ /* 0x000e620000000800 */
[----:B------:R-:W-:Y:S02]  /*08b0*/  @P1 IMAD.MOV.U32 R5, RZ, RZ, RZ ;  /* 0x000000ffff051224 */ /* 0x000fe400078e00ff */
[----:B------:R-:W-:-:S05]  /*08c0*/  @P1 IMAD.MOV.U32 R15, RZ, RZ, RZ ;  /* 0x000000ffff0f1224 */ /* 0x000fca00078e00ff */
[----:B------:R-:W2:Y:S01]  /*08d0*/  @!P1 LDC R13, c[0x0][0xc] ;  /* 0x00000300ff0d9b82 */ /* 0x000ea20000000800 */
[----:B0-----:R-:W-:Y:S01]  /*08e0*/  ULDC UR4, c[0x0][0xc] ;  /* 0x0000030000047ab9 */ /* 0x001fe20000000800 */
[----:B------:R-:W-:Y:S01]  /*08f0*/  ULDC UR5, c[0x0][0x10] ;  /* 0x0000040000057ab9 */ /* 0x000fe20000000800 */
[----:B------:R-:W-:Y:S01]  /*0900*/  ULDC UR6, c[0x0][0x14] ;  /* 0x0000050000067ab9 */ /* 0x000fe20000000800 */
[----:B------:R-:W-:-:S04]  /*0910*/  UIMAD.WIDE.U32 UR4, UR4, UR5, URZ ;  /* 0x00000005040472a5 */ /* 0x000fc8000f8e003f */
[----:B------:R-:W-:Y:S02]  /*0920*/  UIMAD.WIDE.U32 UR36, UR4, UR6, URZ ;  /* 0x00000006042472a5 */ /* 0x000fe4000f8e003f */
[----:B------:R-:W-:-:S04]  /*0930*/  UIMAD UR42, UR5, UR6, URZ ;  /* 0x00000006052a72a4 */ /* 0x000fc8000f8e023f */
[----:B------:R-:W-:Y:S01]  /*0940*/  UIADD3 UR42, UR37, UR42, URZ ;  /* 0x0000002a252a7290 */ /* 0x000fe2000fffe03f */
[----:B-1----:R-:W-:-:S04]  /*0950*/  @P1 IMAD.WIDE.U32 R16, R17, UR8, R4 ;  /* 0x0000000811101c25 */ /* 0x002fc8000f8e0004 */
[----:B------:R-:W-:Y:S02]  /*0960*/  @P1 IMAD.IADD R17, R17, 0x1, R15 ;  /* 0x0000000111111824 */ /* 0x000fe400078e020f */
[----:B--2---:R-:W-:-:S04]  /*0970*/  @!P1 IMAD.WIDE.U32 R10, R4, R13, R10 ;  /* 0x0000000d040a9225 */ /* 0x004fc800078e000a */
[----:B------:R-:W-:Y:S02]  /*0980*/  @!P1 IMAD.MOV.U32 R16, RZ, RZ, R10 ;  /* 0x000000ffff109224 */ /* 0x000fe400078e000a */
[----:B------:R-:W-:Y:S01]  /*0990*/  @!P1 IMAD.MOV.U32 R17, RZ, RZ, R11 ;  /* 0x000000ffff119224 */ /* 0x000fe200078e000b */
[----:B------:R-:W-:Y:S06]  /*09a0*/  @!P2 BRA `(.L_x_5) ;  /* 0x00000000000ca947 */ /* 0x000fec0003800000 */
[----:B------:R-:W-:Y:S01]  /*09b0*/  UCGABAR_WAIT ;  /* 0x0000000000007dc7 */ /* 0x000fe20008000000 */
[----:B------:R-:W-:Y:S01]  /*09c0*/  CCTL.IVALL ;  /* 0x00000000ff00798f */ /* 0x000fe20002000000 */
[----:B------:R-:W-:Y:S05]  /*09d0*/  BRA `(.L_x_6) ;  /* 0x0000000000047947 */ /* 0x000fea0003800000 */
.L_x_5:
[----:B------:R-:W-:Y:S06]  /*09e0*/  BAR.SYNC.DEFER_BLOCKING 0x0 ;  /* 0x0000000000007b1d */ /* 0x000fec0000010000 */
.L_x_6:
[----:B------:R-:W-:Y:S05]  /*09f0*/  @!P3 BRA `(.L_x_7) ;  /* 0x0000005c00a8b947 */ /* 0x000fea0003800000 */
[----:B------:R-:W-:-:S13]  /*0a00*/  ISETP.GT.U32.AND P0, PT, R8, 0x1, PT ;  /* 0x000000010800780c */ /* 0x000fda0003f04070 */
[----:B------:R-:W-:Y:S05]  /*0a10*/  @P0 EXIT ;  /* 0x000000000000094d */ /* 0x000fea0003800000 */
[----:B------:R-:W-:Y:S01]  /*0a20*/  ULDC.64 UR4, c[0x0][0x650] ;  /* 0x0001940000047ab9 */ /* 0x000fe20000000a00 */
[----:B------:R-:W-:Y:S01]  /*0a30*/  PRMT R3, RZ, 0x7610, R3 ;  /* 0x00007610ff037816 */ /* 0x000fe20000000003 */
[----:B------:R-:W-:Y:S01]  /*0a40*/  IMAD.MOV.U32 R103, RZ, RZ, -0x1 ;  /* 0xffffffffff677424 */ /* 0x000fe200078e00ff */
[----:B------:R-:W-:Y:S01]  /*0a50*/  ISETP.GE.U32.AND P0, PT, R16, UR4, PT ;  /* 0x0000000410007c0c */ /* 0x000fe2000bf06070 */
[----:B------:R-:W-:Y:S02]  /*0a60*/  IMAD.MOV.U32 R100, RZ, RZ, -0x1 ;  /* 0xffffffffff647424 */ /* 0x000fe400078e00ff */
[----:B------:R-:W-:Y:S01]  /*0a70*/  IMAD.MOV.U32 R101, RZ, RZ, -0x1 ;  /* 0xffffffffff657424 */ /* 0x000fe200078e00ff */
[----:B------:R-:W-:-:S13]  /*0a80*/  ISETP.GE.U32.AND.EX P0, PT, R17, UR5, PT, P0 ;  /* 0x0000000511007c0c */ /* 0x000fda000bf06100 */
[----:B------:R-:W-:Y:S05]  /*0a90*/  @P0 BRA `(.L_x_8) ;  /* 0x0000000400280947 */ /* 0x000fea0003800000 */
[----:B------:R-:W0:Y:S01]  /*0aa0*/  LDC.64 R24, c[0x0][0x628] ;  /* 0x00018a00ff187b82 */ /* 0x000e220000000a00 */
[----:B------:R-:W-:Y:S02]  /*0ab0*/  IMAD.MOV.U32 R10, RZ, RZ, R16 ;  /* 0x000000ffff0a7224 */ /* 0x000fe400078e0010 */
[----:B------:R-:W-:-:S05]  /*0ac0*/  IMAD.MOV.U32 R11, RZ, RZ, R17 ;  /* 0x000000ffff0b7224 */ /* 0x000fca00078e0011 */
[----:B------:R-:W1:Y:S08]  /*0ad0*/  LDC R8, c[0x0][0x630] ;  /* 0x00018c00ff087b82 */ /* 0x000e700000000800 */
[----:B------:R-:W2:Y:S01]  /*0ae0*/  LDC.64 R26, c[0x0][0x620] ;  /* 0x00018800ff1a7b82 */ /* 0x000ea20000000a00 */
[----:B0-----:R-:W-:-:S04]  /*0af0*/  ISETP.NE.U32.AND P0, PT, R24, RZ, PT ;  /* 0x000000ff1800720c */ /* 0x001fc80003f05070 */
[----:B------:R-:W-:-:S13]  /*0b00*/  ISETP.NE.AND.EX P0, PT, R25, RZ, PT, P0 ;  /* 0x000000ff1900720c */ /* 0x000fda0003f05300 */
[----:B-12---:R-:W-:Y:S05]  /*0b10*/  @!P0 BRA `(.L_x_9) ;  /* 0x0000000000288947 */ /* 0x006fea0003800000 */
[----:B------:R-:W0:Y:S02]  /*0b20*/  LDC R3, c[0x0][0x634] ;  /* 0x00018d00ff037b82 */ /* 0x000e240000000800 */
[----:B0-----:R-:W-:-:S05]  /*0b30*/  IADD3 R3, P0, R16, R3, RZ ;  /* 0x0000000310037210 */ /* 0x001fca0007f1e0ff */
[----:B------:R-:W-:-:S04]  /*0b40*/  IMAD.X R21, RZ, RZ, R17, P0 ;  /* 0x000000ffff157224 */ /* 0x000fc800000e0611 */
[----:B------:R-:W-:-:S04]  /*0b50*/  IMAD.WIDE.U32 R10, R21, R24, RZ ;  /* 0x00000018150a7225 */ /* 0x000fc800078e00ff */
[----:B------:R-:W-:-:S04]  /*0b60*/  IMAD.WIDE.U32 R12, P0, R3, R25, R10 ;  /* 0x00000019030c7225 */ /* 0x000fc8000780000a */
[----:B------:R-:W-:-:S04]  /*0b70*/  IMAD.WIDE.U32 R10, R3, R24, RZ ;  /* 0x00000018030a7225 */ /* 0x000fc800078e00ff */
[----:B------:R-:W-:Y:S01]  /*0b80*/  IMAD.X R15, RZ, RZ, RZ, P0 ;  /* 0x000000ffff0f7224 */ /* 0x000fe200000e06ff */
[----:B------:R-:W-:Y:S01]  /*0b90*/  IADD3 RZ, P0, R11, R12, RZ ;  /* 0x0000000c0bff7210 */ /* 0x000fe20007f1e0ff */
[----:B------:R-:W-:-:S04]  /*0ba0*/  IMAD.MOV.U32 R14, RZ, RZ, R13 ;  /* 0x000000ffff0e7224 */ /* 0x000fc800078e000d */
[----:B------:R-:W-:-:S08]  /*0bb0*/  IMAD.WIDE.U32.X R10, R21, R25, R14, P0 ;  /* 0x00000019150a7225 */ /* 0x000fd000000e040e */
.L_x_9:
[----:B------:R-:W0:Y:S01]  /*0bc0*/  LDC.64 R30, c[0x0][0x640] ;  /* 0x00019000ff1e7b82 */ /* 0x000e220000000a00 */
[-CC-:B------:R-:W-:Y:S02]  /*0bd0*/  SHF.R.U64 R101, R10, R8.reuse, R11.reuse ;  /* 0x000000080a657219 */ /* 0x180fe4000000120b */
[----:B------:R-:W-:Y:S02]  /*0be0*/  SHF.R.U32.HI R3, RZ, R8, R11 ;  /* 0x00000008ff037219 */ /* 0x000fe4000001160b */
[----:B------:R-:W-:-:S03]  /*0bf0*/  IADD3 R5, P0, RZ, -R101, RZ ;  /* 0x80000065ff057210 */ /* 0x000fc60007f1e0ff */
[----:B------:R-:W1:Y:S02]  /*0c00*/  LDC R12, c[0x0][0x618] ;  /* 0x00018600ff0c7b82 */ /* 0x000e640000000800 */
[----:B------:R-:W-:Y:S02]  /*0c10*/  IMAD.X R3, RZ, RZ, ~R3, P0 ;  /* 0x000000ffff037224 */ /* 0x000fe400000e0e03 */
[----:B------:R-:W-:-:S04]  /*0c20*/  IMAD.WIDE.U32 R10, R5, R26, R16 ;  /* 0x0000001a050a7225 */ /* 0x000fc800078e0010 */
[----:B------:R-:W2:Y:S01]  /*0c30*/  LDC R20, c[0x0][0x608] ;  /* 0x00018200ff147b82 */ /* 0x000ea20000000800 */
[----:B------:R-:W-:Y:S02]  /*0c40*/  IMAD R8, R3, R26, RZ ;  /* 0x0000001a03087224 */ /* 0x000fe400078e02ff */
[----:B------:R-:W-:Y:S02]  /*0c50*/  IMAD.MOV.U32 R3, RZ, RZ, -0x1 ;  /* 0xffffffffff037424 */ /* 0x000fe400078e00ff */
[----:B------:R-:W-:Y:S02]  /*0c60*/  IMAD R5, R5, R27, R8 ;  /* 0x0000001b05057224 */ /* 0x000fe400078e0208 */
[----:B------:R-:W-:Y:S01]  /*0c70*/  IMAD R26, R9, R23, R4 ;  /* 0x00000017091a7224 */ /* 0x000fe200078e0204 */
[----:B------:R-:W3:Y:S01]  /*0c80*/  LDC R28, c[0x0][0x658] ;  /* 0x00019600ff1c7b82 */ /* 0x000ee20000000800 */
[----:B------:R-:W-:Y:S01]  /*0c90*/  IMAD.IADD R5, R11, 0x1, R5 ;  /* 0x000000010b057824 */ /* 0x000fe200078e0205 */
[----:B0-----:R-:W-:Y:S01]  /*0ca0*/  ISETP.NE.U32.AND P0, PT, R30, RZ, PT ;  /* 0x000000ff1e00720c */ /* 0x001fe20003f05070 */
[----:B------:R-:W-:-:S03]  /*0cb0*/  IMAD.MOV.U32 R23, RZ, RZ, 0x1 ;  /* 0x00000001ff177424 */ /* 0x000fc600078e00ff */
[----:B------:R-:W-:Y:S02]  /*0cc0*/  ISETP.NE.AND.EX P0, PT, R31, RZ, PT, P0 ;  /* 0x000000ff1f00720c */ /* 0x000fe40003f05300 */
[----:B------:R-:W0:Y:S01]  /*0cd0*/  LDC R24, c[0x0][0x600] ;  /* 0x00018000ff187b82 */ /* 0x000e220000000800 */
[-CC-:B-1----:R-:W-:Y:S02]  /*0ce0*/  SHF.R.U64 R14, R10, R12.reuse, R5.reuse ;  /* 0x0000000c0a0e7219 */ /* 0x182fe40000001205 */
[----:B------:R-:W-:-:S05]  /*0cf0*/  SHF.R.U32.HI R5, RZ, R12, R5 ;  /* 0x0000000cff057219 */ /* 0x000fca0000011605 */
[----:B------:R-:W1:Y:S01]  /*0d00*/  LDC R15, c[0x0][0x648] ;  /* 0x00019200ff0f7b82 */ /* 0x000e620000000800 */
[-CC-:B--2---:R-:W-:Y:S02]  /*0d10*/  SHF.R.U64 R27, R14, R20.reuse, R5.reuse ;  /* 0x000000140e1b7219 */ /* 0x184fe40000001205 */
[----:B------:R-:W-:-:S05]  /*0d20*/  SHF.R.U32.HI R5, RZ, R20, R5 ;  /* 0x00000014ff057219 */ /* 0x000fca0000011605 */
[----:B------:R-:W2:Y:S01]  /*0d30*/  LDC R21, c[0x0][0x638] ;  /* 0x00018e00ff157b82 */ /* 0x000ea20000000800 */
[-CC-:B---3--:R-:W-:Y:S02]  /*0d40*/  SHF.R.U64 R20, R27, R28.reuse, R5.reuse ;  /* 0x0000001c1b147219 */ /* 0x188fe40000001205 */
[-C--:B------:R-:W-:Y:S02]  /*0d50*/  SHF.L.U32 R3, R3, R28.reuse, RZ ;  /* 0x0000001c03037219 */ /* 0x080fe400000006ff */
[----:B------:R-:W-:Y:S01]  /*0d60*/  SHF.R.U32.HI R5, RZ, R28, R5 ;  /* 0x0000001cff057219 */ /* 0x000fe20000011605 */
[----:B------:R-:W-:Y:S01]  /*0d70*/  IMAD.MOV.U32 R4, RZ, RZ, R20 ;  /* 0x000000ffff047224 */ /* 0x000fe200078e0014 */
[----:B------:R-:W-:Y:S01]  /*0d80*/  LOP3.LUT R12, RZ, R3, RZ, 0x33, !PT ;  /* 0x00000003ff0c7212 */ /* 0x000fe200078e33ff */
[----:B------:R-:W3:Y:S01]  /*0d90*/  LDC R25, c[0x0][0x610] ;  /* 0x00018400ff197b82 */ /* 0x000ee20000000800 */
[----:B------:R-:W-:Y:S05]  /*0da0*/  @!P0 BRA `(.L_x_10) ;  /* 0x0000000000288947 */ /* 0x000fea0003800000 */
[----:B------:R-:W4:Y:S02]  /*0db0*/  LDC R3, c[0x0][0x64c] ;  /* 0x00019300ff037b82 */ /* 0x000f240000000800 */
[----:B----4-:R-:W-:-:S05]  /*0dc0*/  IADD3 R3, P0, R20, R3, RZ ;  /* 0x0000000314037210 */ /* 0x010fca0007f1e0ff */
        /* <DEDUP_REMOVED lines=8> */
.L_x_10:
[----:B-1----:R-:W-:Y:S01]  /*0e50*/  SHF.R.U64 R4, R4, R15, R5 ;  /* 0x0000000f04047219 */ /* 0x002fe20000001205 */
[----:B0-----:R-:W-:Y:S01]  /*0e60*/  VIADD R5, R24, 0xffffffff ;  /* 0xffffffff18057836 */ /* 0x001fe20000000000 */
[----:B------:R-:W-:Y:S02]  /*0e70*/  SHF.L.U32 R3, R23, R28, RZ ;  /* 0x0000001c17037219 */ /* 0x000fe400000006ff */
[----:B------:R-:W-:Y:S01]  /*0e80*/  LOP3.LUT R12, R27, R12, RZ, 0xc0, !PT ;  /* 0x0000000c1b0c7212 */ /* 0x000fe200078ec0ff */
[----:B------:R-:W-:Y:S01]  /*0e90*/  IMAD.MOV R8, RZ, RZ, -R4 ;  /* 0x000000ffff087224 */ /* 0x000fe200078e0a04 */
[----:B------:R-:W-:-:S03]  /*0ea0*/  SEL R7, R7, R26, !P1 ;  /* 0x0000001a07077207 */ /* 0x000fc60004800000 */
[----:B------:R-:W-:Y:S01]  /*0eb0*/  IMAD R12, R3, R4, R12 ;  /* 0x00000004030c7224 */ /* 0x000fe200078e020c */
[----:B------:R-:W-:Y:S01]  /*0ec0*/  LOP3.LUT R4, R14, R5, RZ, 0xc0, !PT ;  /* 0x000000050e047212 */ /* 0x000fe200078ec0ff */
[----:B--2---:R-:W-:Y:S02]  /*0ed0*/  IMAD R3, R8, R21, R20 ;  /* 0x0000001508037224 */ /* 0x004fe400078e0214 */
[----:B---3--:R-:W-:Y:S02]  /*0ee0*/  IMAD R7, R12, R25, R7 ;  /* 0x000000190c077224 */ /* 0x008fe400078e0207 */
[----:B------:R-:W-:Y:S02]  /*0ef0*/  IMAD.MOV.U32 R5, RZ, RZ, 0x1 ;  /* 0x00000001ff057424 */ /* 0x000fe400078e00ff */
[----:B------:R-:W-:-:S03]  /*0f00*/  IMAD R4, R3, R24, R4 ;  /* 0x0000001803047224 */ /* 0x000fc600078e0204 */
[----:B------:R-:W-:Y:S02]  /*0f10*/  PRMT R3, R5, 0x7610, R3 ;  /* 0x0000761005037816 */ /* 0x000fe40000000003 */
[----:B------:R-:W-:Y:S02]  /*0f20*/  SEL R100, R4, R7, !P1 ;  /* 0x0000000704647207 */ /* 0x000fe40004800000 */
[----:B------:R-:W-:-:S07]  /*0f30*/  SEL R103, R7, R4, !P1 ;  /* 0x0000000407677207 */ /* 0x000fce0004800000 */
.L_x_8:
[----:B------:R-:W-:-:S08]  /*0f40*/  NOP ;  /* 0x0000000000007918 */ /* 0x000fd00000000000 */
[----:B------:R-:W0:Y:S02]  /*0f50*/  USETMAXREG.TRY_ALLOC.CTAPOOL UP0, 0xe8 ;  /* 0x000000e8000079c8 */ /* 0x000e240008000600 */
[----:B0-----:R-:W-:-:S13]  /*0f60*/  PLOP3.LUT P0, PT, PT, PT, UP0, 0x80, 0x0 ;  /* 0x000000000000781c */ /* 0x001fda0003f0f008 */
[----:B------:R-:W-:Y:S05]  /*0f70*/  @!P0 BRA `(.L_x_8) ;  /* 0xfffffffc00f08947 */ /* 0x000fea000383ffff */
[----:B------:R-:W-:Y:S01]  /*0f80*/  ULDC.64 UR4, c[0x0][0x598] ;  /* 0x0001660000047ab9 */ /* 0x000fe20000000a00 */
[----:B------:R-:W-:Y:S01]  /*0f90*/  ULDC.64 UR38, c[0x0][0x208] ;  /* 0x0000820000267ab9 */ /* 0x000fe20000000a00 */
[----:B------:R-:W-:-:S04]  /*0fa0*/  ISETP.NE.U32.AND P0, PT, RZ, UR4, PT ;  /* 0x00000004ff007c0c */ /* 0x000fc8000bf05070 */
[----:B------:R-:W-:-:S13]  /*0fb0*/  ISETP.NE.AND.EX P0, PT, RZ, UR5, PT, P0 ;  /* 0x00000005ff007c0c */ /* 0x000fda000bf05300 */
[----:B------:R-:W-:Y:S05]  /*0fc0*/  @!P0 BRA `(.L_x_11) ;  /* 0x00000000001c8947 */ /* 0x000fea0003800000 */
[----:B------:R-:W0:Y:S02]  /*0fd0*/  LDC.64 R4, c[0x0][0x598] ;  /* 0x00016600ff047b82 */ /* 0x000e240000000a00 */
[----:B0-----:R-:W2:Y:S02]  /*0fe0*/  LDG.E.64 R4, desc[UR38][R4.64] ;  /* 0x0000002604047981 */ /* 0x001ea4000c1e1b00 */
[----:B--2---:R-:W-:-:S04]  /*0ff0*/  ISETP.NE.U32.AND P0, PT, R4, RZ, PT ;  /* 0x000000ff0400720c */ /* 0x004fc80003f05070 */
[----:B------:R-:W-:-:S13]  /*1000*/  ISETP.NE.AND.EX P0, PT, R5, RZ, PT, P0 ;  /* 0x000000ff0500720c */ /* 0x000fda0003f05300 */
[----:B------:R-:W-:Y:S05]  /*1010*/  @!P0 BRA `(.L_x_11) ;  /* 0x0000000000088947 */ /* 0x000fea0003800000 */
[----:B------:R0:W5:Y:S01]  /*1020*/  LD.E R23, desc[UR38][R4.64] ;  /* 0x0000002604177980 */ /* 0x000162000c101900 */
[----:B------:R-:W-:Y:S05]  /*1030*/  BRA `(.L_x_12) ;  /* 0x0000000000247947 */ /* 0x000fea0003800000 */
.L_x_11:
[----:B------:R-:W-:Y:S02]  /*1040*/  ULDC.64 UR4, c[0x0][0x588] ;  /* 0x0001620000047ab9 */ /* 0x000fe40000000a00 */
[----:B------:R-:W-:-:S04]  /*1050*/  ISETP.NE.U32.AND P0, PT, RZ, UR4, PT ;  /* 0x00000004ff007c0c */ /* 0x000fc8000bf05070 */
[----:B------:R-:W-:-:S13]  /*1060*/  ISETP.NE.AND.EX P0, PT, RZ, UR5, PT, P0 ;  /* 0x00000005ff007c0c */ /* 0x000fda000bf05300 */
[----:B------:R-:W-:Y:S05]  /*1070*/  @!P0 BRA `(.L_x_13) ;  /* 0x00000000000c8947 */ /* 0x000fea0003800000 */
[----:B------:R-:W0:Y:S02]  /*1080*/  LDC.64 R4, c[0x0][0x588] ;  /* 0x00016200ff047b82 */ /* 0x000e240000000a00 */
[----:B0-----:R1:W5:Y:S01]  /*1090*/  LDG.E R23, desc[UR38][R4.64] ;  /* 0x0000002604177981 */ /* 0x001362000c1e1900 */
[----:B------:R-:W-:Y:S05]  /*10a0*/  BRA `(.L_x_12) ;  /* 0x0000000000087947 */ /* 0x000fea0003800000 */
.L_x_13:
[----:B------:R-:W-:Y:S02]  /*10b0*/  ULDC UR4, c[0x0][0x580] ;  /* 0x0001600000047ab9 */ /* 0x000fe40000000800 */
[----:B------:R-:W-:-:S07]  /*10c0*/  IMAD.U32 R23, RZ, RZ, UR4 ;  /* 0x00000004ff177e24 */ /* 0x000fce000f8e00ff */
.L_x_12:
[----:B------:R-:W-:Y:S02]  /*10d0*/  ULDC.64 UR4, c[0x0][0x5a0] ;  /* 0x0001680000047ab9 */ /* 0x000fe40000000a00 */
[----:B------:R-:W-:-:S04]  /*10e0*/  ISETP.NE.U32.AND P0, PT, RZ, UR4, PT ;  /* 0x00000004ff007c0c */ /* 0x000fc8000bf05070 */
[----:B------:R-:W-:-:S13]  /*10f0*/  ISETP.NE.AND.EX P0, PT, RZ, UR5, PT, P0 ;  /* 0x00000005ff007c0c */ /* 0x000fda000bf05300 */
[----:B------:R-:W-:Y:S05]  /*1100*/  @!P0 BRA `(.L_x_14) ;  /* 0x00000000001c8947 */ /* 0x000fea0003800000 */
[----:B01----:R-:W0:Y:S02]  /*1110*/  LDC.64 R4, c[0x0][0x5a0] ;  /* 0x00016800ff047b82 */ /* 0x003e240000000a00 */
[----:B0-----:R-:W2:Y:S02]  /*1120*/  LDG.E.64 R4, desc[UR38][R4.64] ;  /* 0x0000002604047981 */ /* 0x001ea4000c1e1b00 */
[----:B--2---:R-:W-:-:S04]  /*1130*/  ISETP.NE.U32.AND P0, PT, R4, RZ, PT ;  /* 0x000000ff0400720c */ /* 0x004fc80003f05070 */
[----:B------:R-:W-:-:S13]  /*1140*/  ISETP.NE.AND.EX P0, PT, R5, RZ, PT, P0 ;  /* 0x000000ff0500720c */ /* 0x000fda0003f05300 */
[----:B------:R-:W-:Y:S05]  /*1150*/  @!P0 BRA `(.L_x_14) ;  /* 0x0000000000088947 */ /* 0x000fea0003800000 */
[----:B------:R0:W5:Y:S01]  /*1160*/  LD.E R90, desc[UR38][R4.64] ;  /* 0x00000026045a7980 */ /* 0x000162000c101900 */
[----:B------:R-:W-:Y:S05]  /*1170*/  BRA `(.L_x_15) ;  /* 0x0000000000247947 */ /* 0x000fea0003800000 */
.L_x_14:
[----:B------:R-:W-:Y:S02]  /*1180*/  ULDC.64 UR4, c[0x0][0x590] ;  /* 0x0001640000047ab9 */ /* 0x000fe40000000a00 */
[----:B------:R-:W-:-:S04]  /*1190*/  ISETP.NE.U32.AND P0, PT, RZ, UR4, PT ;  /* 0x00000004ff007c0c */ /* 0x000fc8000bf05070 */
[----:B------:R-:W-:-:S13]  /*11a0*/  ISETP.NE.AND.EX P0, PT, RZ, UR5, PT, P0 ;  /* 0x00000005ff007c0c */ /* 0x000fda000bf05300 */
[----:B------:R-:W-:Y:S05]  /*11b0*/  @!P0 BRA `(.L_x_16) ;  /* 0x00000000000c8947 */ /* 0x000fea0003800000 */
[----:B------:R-:W2:Y:S02]  /*11c0*/  LDC.64 R90, c[0x0][0x590] ;  /* 0x00016400ff5a7b82 */ /* 0x000ea40000000a00 */
[----:B--2---:R2:W5:Y:S01]  /*11d0*/  LDG.E R90, desc[UR38][R90.64] ;  /* 0x000000265a5a7981 */ /* 0x004562000c1e1900 */
[----:B------:R-:W-:Y:S05]  /*11e0*/  BRA `(.L_x_15) ;  /* 0x0000000000087947 */ /* 0x000fea0003800000 */
.L_x_16:
[----:B------:R-:W-:Y:S02]  /*11f0*/  ULDC UR4, c[0x0][0x584] ;  /* 0x0001610000047ab9 */ /* 0x000fe40000000800 */
[----:B------:R-:W-:-:S07]  /*1200*/  IMAD.U32 R90, RZ, RZ, UR4 ;  /* 0x00000004ff5a7e24 */ /* 0x000fce000f8e00ff */
.L_x_15:
[----:B------:R-:W-:-:S13]  /*1210*/  LOP3.LUT P0, RZ, R3, 0xff, RZ, 0xc0, !PT ;  /* 0x000000ff03ff7812 */ /* 0x000fda000780c0ff */
[----:B------:R-:W-:Y:S05]  /*1220*/  @!P0 EXIT ;  /* 0x000000000000894d */ /* 0x000fea0003800000 */
[----:B------:R-:W3:Y:S01]  /*1230*/  LDC R93, c[0x0][0x658] ;  /* 0x00019600ff5d7b82 */ /* 0x000ee20000000800 */
[----:B------:R-:W-:Y:S01]  /*1240*/  LOP3.LUT R6, R6, 0x1, RZ, 0xc0, !PT ;  /* 0x0000000106067812 */ /* 0x000fe200078ec0ff */
[----:B------:R-:W-:Y:S01]  /*1250*/  ULDC.64 UR6, c[0x0][0x288] ;  /* 0x0000a20000067ab9 */ /* 0x000fe20000000a00 */
[----:B------:R-:W-:Y:S01]  /*1260*/  SHF.R.U32.HI R3, RZ, 0x2, R95 ;  /* 0x00000002ff037819 */ /* 0x000fe2000001165f */
[----:B------:R-:W-:Y:S01]  /*1270*/  UIADD3 UR4, UR7, 0x3f, URZ ;  /* 0x0000003f07047890 */ /* 0x000fe2000fffe03f */
[----:B------:R-:W-:Y:S01]  /*1280*/  SHF.R.U32.HI R0, RZ, 0x1, R0 ;  /* 0x00000001ff007819 */ /* 0x000fe20000011600 */
[----:B------:R-:W-:Y:S01]  /*1290*/  IMAD.SHL.U32 R88, R6, 0x40, RZ ;  /* 0x0000004006587824 */ /* 0x000fe200078e00ff */
[----:B------:R-:W-:Y:S01]  /*12a0*/  LOP3.LUT R3, R3, 0x7, RZ, 0xc0, !PT ;  /* 0x0000000703037812 */ /* 0x000fe200078ec0ff */
[----:B01----:R-:W0:Y:S01]  /*12b0*/  LDC.64 R4, c[0x0][0x5c8] ;  /* 0x00017200ff047b82 */ /* 0x003e220000000a00 */
[----:B------:R-:W-:Y:S01]  /*12c0*/  USHF.R.S32.HI UR5, URZ, 0x1f, UR4 ;  /* 0x0000001f3f057899 */ /* 0x000fe20008011404 */
[----:B------:R-:W-:Y:S01]  /*12d0*/  LOP3.LUT R0, R0, 0x30, RZ, 0xc0, !PT ;  /* 0x0000003000007812 */ /* 0x000fe200078ec0ff */
[----:B------:R-:W-:Y:S01]  /*12e0*/  IMAD.MOV.U32 R8, RZ, RZ, 0x1 ;  /* 0x00000001ff087424 */ /* 0x000fe200078e00ff */
[--C-:B------:R-:W-:Y:S01]  /*12f0*/  LOP3.LUT R88, R88, 0x40, R3.reuse, 0xe2, !PT ;  /* 0x0000004058587812 */ /* 0x100fe200078ee203 */
[----:B------:R-:W-:Y:S01]  /*1300*/  ULEA.HI UR5, UR5, UR4, URZ, 0x6 ;  /* 0x0000000405057291 */ /* 0x000fe2000f8f303f */
[-C--:B------:R-:W-:Y:S01]  /*1310*/  IADD3 R3, RZ, -R0.reuse, -R3 ;  /* 0x80000000ff037210 */ /* 0x080fe20007ffe803 */
[----:B------:R-:W-:Y:S01]  /*1320*/  IMAD.U32 R7, RZ, RZ, UR6 ;  /* 0x00000006ff077e24 */ /* 0x000fe2000f8e00ff */
[----:B------:R-:W1:Y:S01]  /*1330*/  LDC R97, c[0x0][0x600] ;  /* 0x00018000ff617b82 */ /* 0x000e620000000800 */
[----:B------:R-:W-:Y:S01]  /*1340*/  LOP3.LUT R88, R88, R0, RZ, 0xfc, !PT ;  /* 0x0000000058587212 */ /* 0x000fe200078efcff */
[----:B------:R-:W-:Y:S01]  /*1350*/  IMAD.MOV.U32 R0, RZ, RZ, -0x1 ;  /* 0xffffffffff007424 */ /* 0x000fe200078e00ff */
[----:B------:R-:W-:Y:S01]  /*1360*/  USHF.R.S32.HI UR43, URZ, 0x6, UR5 ;  /* 0x000000063f2b7899 */ /* 0x000fe20008011405 */
[C---:B------:R-:W-:Y:S01]  /*1370*/  LOP3.LUT R94, R95.reuse, 0x3, RZ, 0xc0, !PT ;  /* 0x000000035f5e7812 */ /* 0x040fe200078ec0ff */
[----:B------:R-:W-:Y:S01]  /*1380*/  IMAD R3, R6, -0x40, R3 ;  /* 0xffffffc006037824 */ /* 0x000fe200078e0203 */
[C---:B------:R-:W-:Y:S01]  /*1390*/  LOP3.LUT R96, R95.reuse, 0x80, RZ, 0xc0, !PT ;  /* 0x000000805f607812 */ /* 0x040fe200078ec0ff */
[----:B------:R-:W-:Y:S01]  /*13a0*/  UISETP.LT.AND UP0, UPT, UR43, 0x1, UPT ;  /* 0x000000012b00788c */ /* 0x000fe2000bf01270 */
[-C--:B---3--:R-:W-:Y:S01]  /*13b0*/  SHF.L.U32 R0, R0, R93.reuse, RZ ;  /* 0x0000005d00007219 */ /* 0x088fe200000006ff */
[----:B------:R-:W-:Y:S01]  /*13c0*/  ULDC UR4, c[0x0][0x284] ;  /* 0x0000a10000047ab9 */ /* 0x000fe20000000800 */
[----:B------:R-:W-:Y:S01]  /*13d0*/  IMAD R94, R94, -0x2, R7 ;  /* 0xfffffffe5e5e7824 */ /* 0x000fe200078e0207 */
[----:B------:R-:W-:Y:S01]  /*13e0*/  USEL UR44, UR43, 0x1, UP0 ;  /* 0x000000012b2c7887 */ /* 0x000fe20008000000 */
[----:B------:R-:W-:Y:S01]  /*13f0*/  SHF.L.U32 R93, R8, R93, RZ ;  /* 0x0000005d085d7219 */ /* 0x000fe200000006ff */
[----:B------:R-:W-:Y:S01]  /*1400*/  IMAD.SHL.U32 R95, R95, 0x2, RZ ;  /* 0x000000025f5f7824 */ /* 0x000fe200078e00ff */
[----:B------:R-:W-:Y:S01]  /*1410*/  LOP3.LUT R102, R18, 0x1, RZ, 0xfc, !PT ;  /* 0x0000000112667812 */ /* 0x000fe200078efcff */
[----:B------:R-:W-:Y:S01]  /*1420*/  VIADD R99, R3, UR4 ;  /* 0x0000000403637c36 */ /* 0x000fe20008000000 */
[C---:B0-----:R-:W-:Y:S01]  /*1430*/  SHF.L.U64.HI R92, R4.reuse, 0x3, R5 ;  /* 0x00000003045c7819 */ /* 0x041fe20000010205 */
[----:B--2---:R-:W-:Y:S01]  /*1440*/  IMAD.SHL.U32 R91, R4, 0x8, RZ ;  /* 0x00000008045b7824 */ /* 0x004fe200078e00ff */
[----:B------:R-:W-:Y:S01]  /*1450*/  SHF.R.U32.HI R96, RZ, 0x7, R96 ;  /* 0x00000007ff607819 */ /* 0x000fe20000011660 */
[----:B------:R-:W-:Y:S01]  /*1460*/  IMAD.MOV.U32 R89, RZ, RZ, RZ ;  /* 0x000000ffff597224 */ /* 0x000fe200078e00ff */
[----:B------:R-:W-:Y:S01]  /*1470*/  LOP3.LUT R98, RZ, R0, RZ, 0x33, !PT ;  /* 0x00000000ff627212 */ /* 0x000fe200078e33ff */
[----:B------:R-:W-:Y:S01]  /*1480*/  UIADD3 UR44, UR43, -UR44, URZ ;  /* 0x8000002c2b2c7290 */ /* 0x000fe2000fffe03f */
[----:B------:R-:W-:Y:S01]  /*1490*/  UMOV UR40, URZ ;  /* 0x0000003f00287c82 */ /* 0x000fe20008000000 */
[----:B-1----:R-:W-:Y:S01]  /*14a0*/  VIADD R97, R97, 0xffffffff ;  /* 0xffffffff61617836 */ /* 0x002fe20000000000 */
[----:B------:R-:W-:-:S09]  /*14b0*/  UMOV UR41, URZ ;  /* 0x0000003f00297c82 */ /* 0x000fd20008000000 */
.L_x_162:
[----:B0-----:R-:W0:Y:S01]  /*14c0*/  SHFL.IDX PT, R0, R96, RZ, 0x1f ;  /* 0x00001fff60007589 */ /* 0x001e2200000e0000 */
[----:B-1----:R-:W1:Y:S01]  /*14d0*/  S2UR UR7, SR_CgaCtaId ;  /* 0x00000000000779c3 */ /* 0x002e620000008800 */
[----:B------:R-:W-:Y:S01]  /*14e0*/  UMOV UR6, 0x400 ;  /* 0x0000040000067882 */ /* 0x000fe20000000000 */
[----:B0-----:R-:W-:Y:S01]  /*14f0*/  R2UR UR4, R0 ;  /* 0x00000000000472ca */ /* 0x001fe200000e0000 */
[----:B-1----:R-:W-:-:S12]  /*1500*/  ULEA UR6, UR7, UR6, 0x18 ;  /* 0x0000000607067291 */ /* 0x002fd8000f8ec03f */
[----:B------:R-:W-:-:S04]  /*1510*/  ULEA.HI UR5, UR4, UR4, URZ, 0x1 ;  /* 0x0000000404057291 */ /* 0x000fc8000f8f083f */
[----:B------:R-:W-:-:S04]  /*1520*/  ULOP3.LUT UR5, UR5, 0x7fffe, URZ, 0xc0, !UPT ;  /* 0x0007fffe05057892 */ /* 0x000fc8000f8ec03f */
[----:B------:R-:W-:-:S03]  /*1530*/  UIADD3 UR5, UR4, -UR5, URZ ;  /* 0x8000000504057290 */ /* 0x000fc6000fffe03f */
[----:B------:R-:W-:Y:S01]  /*1540*/  ULDC UR4, c[0x0][0x28c] ;  /* 0x0000a30000047ab9 */ /* 0x000fe20000000800 */
[----:B------:R-:W-:Y:S01]  /*1550*/  ULEA UR5, UR5, UR6, 0xd ;  /* 0x0000000605057291 */ /* 0x000fe2000f8e683f */
[----:B------:R-:W-:-:S03]  /*1560*/  ISETP.LT.AND P0, PT, RZ, UR4, PT ;  /* 0x00000004ff007c0c */ /* 0x000fc6000bf01270 */
[----:B------:R-:W-:-:S04]  /*1570*/  UIADD3 UR5, UR5, 0x180, URZ ;  /* 0x0000018005057890 */ /* 0x000fc8000fffe03f */
[----:B------:R-:W-:-:S04]  /*1580*/  USHF.R.U32.HI UR5, URZ, 0x4, UR5 ;  /* 0x000000043f057899 */ /* 0x000fc80008011605 */
[----:B------:R-:W-:-:S04]  /*1590*/  ULOP3.LUT UR5, UR5, 0x3fff, URZ, 0xc0, !UPT ;  /* 0x00003fff05057892 */ /* 0x000fc8000f8ec03f */
[----:B------:R-:W-:Y:S01]  /*15a0*/  ULOP3.LUT UR45, UR5, 0x10000, URZ, 0xfc, !UPT ;  /* 0x00010000052d7892 */ /* 0x000fe2000f8efc3f */
[----:B--2345:R-:W-:Y:S11]  /*15b0*/  @P0 BRA `(.L_x_17) ;  /* 0x0000000000400947 */ /* 0x03cff60003800000 */
[----:B------:R-:W-:Y:S01]  /*15c0*/  MOV R0, 0x0 ;  /* 0x0000000000007802 */ /* 0x000fe20000000f00 */
[----:B------:R-:W-:Y:S01]  /*15d0*/  ULDC.64 UR4, c[0x4][0x68] ;  /* 0x01001a0000047ab9 */ /* 0x000fe20000000a00 */
[----:B------:R-:W-:Y:S01]  /*15e0*/  ULDC.64 UR6, c[0x4][0x8] ;  /* 0x0100020000067ab9 */ /* 0x000fe20000000a00 */
[----:B------:R-:W-:Y:S01]  /*15f0*/  IMAD.U32 R4, RZ, RZ, UR4 ;  /* 0x00000004ff047e24 */ /* 0x000fe2000f8e00ff */
[----:B------:R0:W1:Y:S01]  /*1600*/  LDC.64 R14, c[0x4][R0] ;  /* 0x01000000000e7b82 */ /* 0x0000620000000a00 */
[----:B------:R-:W-:Y:S01]  /*1610*/  IMAD.U32 R5, RZ, RZ, UR5 ;  /* 0x00000005ff057e24 */ /* 0x000fe2000f8e00ff */
[----:B------:R-:W-:Y:S01]  /*1620*/  ULDC.64 UR4, c[0x4][0x70] ;  /* 0x01001c0000047ab9 */ /* 0x000fe20000000a00 */
[----:B------:R-:W-:Y:S02]  /*1630*/  IMAD.U32 R10, RZ, RZ, UR6 ;  /* 0x00000006ff0a7e24 */ /* 0x000fe4000f8e00ff */
[----:B------:R-:W-:Y:S02]  /*1640*/  IMAD.U32 R6, RZ, RZ, UR4 ;  /* 0x00000004ff067e24 */ /* 0x000fe4000f8e00ff */
[----:B------:R-:W-:-:S02]  /*1650*/  IMAD.U32 R7, RZ, RZ, UR5 ;  /* 0x00000005ff077e24 */ /* 0x000fc4000f8e00ff */
[----:B------:R-:W-:Y:S02]  /*1660*/  IMAD.U32 R11, RZ, RZ, UR7 ;  /* 0x00000007ff0b7e24 */ /* 0x000fe4000f8e00ff */
[----:B------:R-:W-:Y:S02]  /*1670*/  IMAD.MOV.U32 R8, RZ, RZ, 0x1e1 ;  /* 0x000001e1ff087424 */ /* 0x000fe400078e00ff */
[----:B------:R-:W-:Y:S02]  /*1680*/  IMAD.MOV.U32 R12, RZ, RZ, 0x1 ;  /* 0x00000001ff0c7424 */ /* 0x000fe400078e00ff */
[----:B0-----:R-:W-:-:S07]  /*1690*/  IMAD.MOV.U32 R13, RZ, RZ, RZ ;  /* 0x000000ffff0d7224 */ /* 0x001fce00078e00ff */
[----:B------:R-:W-:-:S07]  /*16a0*/  LEPC R20, `(.L_x_17) ;  /* 0x000000001014794e */ /* 0x000fce0000000000 */
[----:B-1---5:R-:W-:Y:S05]  /*16b0*/  CALL.ABS.NOINC R14 ;  /* 0x000000000e007343 */ /* 0x022fea0003c00000 */
.L_x_17:
[----:B------:R-:W-:-:S13]  /*16c0*/  ISETP.NE.AND P0, PT, R102, 0x3, PT ;  /* 0x000000036600780c */ /* 0x000fda0003f05270 */
[----:B------:R-:W-:Y:S05]  /*16d0*/  @!P0 BRA `(.L_x_18) ;  /* 0x0000000000048947 */ /* 0x000fea0003800000 */
[----:B------:R-:W-:Y:S01]  /*16e0*/  BPT.TRAP 0x1 ;  /* 0x000000040000795c */ /* 0x000fe20000300000 */
.L_x_18:
[----:B------:R-:W0:Y:S01]  /*16f0*/  S2UR UR5, SR_CgaCtaId ;  /* 0x00000000000579c3 */ /* 0x000e220000008800 */
[----:B------:R-:W-:Y:S01]  /*1700*/  UMOV UR4, 0x400 ;  /* 0x0000040000047882 */ /* 0x000fe20000000000 */
[----:B------:R-:W-:Y:S02]  /*1710*/  IMAD.U32 R0, RZ, RZ, UR40 ;  /* 0x00000028ff007e24 */ /* 0x000fe4000f8e00ff */
[----:B------:R-:W-:-:S03]  /*1720*/  IMAD.U32 R3, RZ, RZ, UR41 ;  /* 0x00000029ff037e24 */ /* 0x000fc6000f8e00ff */
[----:B------:R-:W-:Y:S01]  /*1730*/  SHF.L.U32 R0, R0, 0x1f, RZ ;  /* 0x0000001f00007819 */ /* 0x000fe200000006ff */
[----:B0-----:R-:W-:-:S06]  /*1740*/  ULEA UR4, UR5, UR4, 0x18 ;  /* 0x0000000405047291 */ /* 0x001fcc000f8ec03f */
[----:B------:R-:W-:-:S04]  /*1750*/  IMAD.U32 R6, RZ, RZ, UR4 ;  /* 0x00000004ff067e24 */ /* 0x000fc8000f8e00ff */
[----:B------:R-:W-:-:S04]  /*1760*/  IMAD R3, R3, 0x8, R6 ;  /* 0x0000000803037824 */ /* 0x000fc800078e0206 */
[----:B------:R0:W1:Y:S01]  /*1770*/  SYNCS.PHASECHK.TRANS64.TRYWAIT P1, [R3+URZ], R0 ;  /* 0x00000000030075a7 */ /* 0x000062000802017f */
[----:B------:R-:W-:Y:S05]  /*1780*/  @!P0 BRA `(.L_x_19) ;  /* 0x0000000000048947 */ /* 0x000fea0003800000 */
[----:B------:R-:W-:Y:S01]  /*1790*/  BPT.TRAP 0x1 ;  /* 0x000000040000795c */ /* 0x000fe20000300000 */
.L_x_19:
[----:B------:R-:W-:-:S05]  /*17a0*/  IMAD.U32 R4, RZ, RZ, UR44 ;  /* 0x0000002cff047e24 */ /* 0x000fca000f8e00ff */
[----:B------:R-:W-:Y:S01]  /*17b0*/  ISETP.GE.AND P2, PT, R4, 0x1, PT ;  /* 0x000000010400780c */ /* 0x000fe20003f46270 */
[----:B-1----:R-:W-:-:S12]  /*17c0*/  @P1 BRA `(.L_x_20) ;  /* 0x0000000000081947 */ /* 0x002fd80003800000 */
[----:B------:R-:W1:Y:S02]  /*17d0*/  SYNCS.PHASECHK.TRANS64.TRYWAIT P1, [R3+URZ], R0 ;  /* 0x00000000030075a7 */ /* 0x000e64000802017f */
[----:B-1----:R-:W-:Y:S05]  /*17e0*/  @!P1 BRA `(.L_x_21) ;  /* 0x0000006400ec9947 */ /* 0x002fea0003800000 */
.L_x_20:
[----:B------:R-:W-:Y:S05]  /*17f0*/  WARPSYNC.ALL ;  /* 0x0000000000007948 */ /* 0x000fea0003800000 */
[----:B------:R-:W-:Y:S01]  /*1800*/  R2UR UR4, R6 ;  /* 0x00000000060472ca */ /* 0x000fe200000e0000 */
[----:B------:R-:W-:Y:S01]  /*1810*/  ULEA UR5, UR41, UR45, 0xa ;  /* 0x0000002d29057291 */ /* 0x000fe2000f8e503f */
[----:B------:R-:W-:Y:S01]  /*1820*/  WARPGROUP.ARRIVE ;  /* 0x00000000000079c5 */ /* 0x000fe20000000000 */
[----:B------:R-:W-:Y:S01]  /*1830*/  UMOV UR9, 0x40000040 ;  /* 0x4000004000097882 */ /* 0x000fe20000000000 */
[----:B------:R-:W-:-:S04]  /*1840*/  UMOV UR11, 0x40000040 ;  /* 0x40000040000b7882 */ /* 0x000fc80000000000 */
[----:B------:R-:W-:-:S05]  /*1850*/  UMOV UR8, UR5 ;  /* 0x0000000500087c82 */ /* 0x000fca0008000000 */
[----:B------:R-:W-:-:S04]  /*1860*/  UIADD3 UR4, UR4, 0x18180, URZ ;  /* 0x0001818004047890 */ /* 0x000fc8000fffe03f */
[----:B------:R-:W-:-:S04]  /*1870*/  USHF.R.U32.HI UR4, URZ, 0x4, UR4 ;  /* 0x000000043f047899 */ /* 0x000fc80008011604 */
[----:B------:R-:W-:-:S04]  /*1880*/  ULOP3.LUT UR4, UR4, 0x3fff, URZ, 0xc0, !UPT ;  /* 0x00003fff04047892 */ /* 0x000fc8000f8ec03f */
[----:B------:R-:W-:-:S04]  /*1890*/  ULOP3.LUT UR4, UR4, 0x2000000, URZ, 0xfc, !UPT ;  /* 0x0200000004047892 */ /* 0x000fc8000f8efc3f */
[----:B------:R-:W-:-:S07]  /*18a0*/  ULEA UR6, UR41, UR4, 0xa ;  /* 0x0000000429067291 */ /* 0x000fce000f8e503f */
[----:B------:R-:W-:Y:S02]  /*18b0*/  UMOV UR10, UR6 ;  /* 0x00000006000a7c82 */ /* 0x000fe40008000000 */
[----:B------:R-:W-:Y:S01]  /*18c0*/  HGMMA.64x128x16.F32 R24, gdesc[UR8].tnspB, RZ, !UPT, gsb0 ;  /* 0x41e00000081879f0 */ /* 0x000fe2000c0008ff */
[----:B------:R-:W-:Y:S02]  /*18d0*/  UIADD3 UR8, UR5, 0x2, URZ ;  /* 0x0000000205087890 */ /* 0x000fe4000fffe03f */
[----:B------:R-:W-:Y:S01]  /*18e0*/  UIADD3 UR10, UR6, 0x80, URZ ;  /* 0x00000080060a7890 */ /* 0x000fe2000fffe03f */
[----:B------:R-:W-:Y:S01]  /*18f0*/  UMOV UR9, 0x40000040 ;  /* 0x4000004000097882 */ /* 0x000fe20000000000 */
[----:B------:R-:W-:Y:S01]  /*1900*/  UMOV UR11, 0x40000040 ;  /* 0x40000040000b7882 */ /* 0x000fe20000000000 */
[----:B------:R-:W-:Y:S02]  /*1910*/  WARPGROUP.DEPBAR.LE gsb0, 0x0 ;  /* 0x00008000000079c5 */ /* 0x000fe40000010000 */
[----:B------:R-:W-:-:S06]  /*1920*/  WARPGROUP.ARRIVE ;  /* 0x00000000000079c5 */ /* 0x000fcc0000000000 */
[----:B------:R-:W-:Y:S01]  /*1930*/  HGMMA.64x128x16.F32 R24, gdesc[UR8].tnspB, R24, gsb0 ;  /* 0x41e00000081879f0 */ /* 0x000fe20008000818 */
        /* <DEDUP_REMOVED lines=13> */
[----:B------:R-:W-:Y:S03]  /*1a10*/  HGMMA.64x128x16.F32 R24, gdesc[UR8].tnspB, R24, gsb0 ;  /* 0x41e00000081879f0 */ /* 0x000fe60008000818 */
[----:B------:R-:W-:Y:S02]  /*1a20*/  WARPGROUP.DEPBAR.LE gsb0, 0x0 ;  /* 0x00008000000079c5 */ /* 0x000fe40000010000 */
[----:B------:R-:W-:Y:S05]  /*1a30*/  @!P2 BRA `(.L_x_22) ;  /* 0x000000040028a947 */ /* 0x000fea0003800000 */
[----:B------:R-:W-:Y:S01]  /*1a40*/  UIADD3 UR5, UR41, 0x1, URZ ;  /* 0x0000000129057890 */ /* 0x000fe2000fffe03f */
[----:B01----:R-:W-:Y:S02]  /*1a50*/  IMAD.U32 R0, RZ, RZ, UR44 ;  /* 0x0000002cff007e24 */ /* 0x003fe4000f8e00ff */
[----:B------:R-:W-:Y:S01]  /*1a60*/  IMAD.U32 R3, RZ, RZ, UR41 ;  /* 0x00000029ff037e24 */ /* 0x000fe2000f8e00ff */
[----:B------:R-:W-:-:S04]  /*1a70*/  UISETP.NE.AND UP0, UPT, UR5, 0x6, UPT ;  /* 0x000000060500788c */ /* 0x000fc8000bf05270 */
[----:B------:R-:W-:Y:S02]  /*1a80*/  USEL UR6, URZ, 0x1, UP0 ;  /* 0x000000013f067887 */ /* 0x000fe40008000000 */
[----:B------:R-:W-:Y:S02]  /*1a90*/  USEL UR5, UR5, URZ, UP0 ;  /* 0x0000003f05057287 */ /* 0x000fe40008000000 */
[----:B------:R-:W-:-:S06]  /*1aa0*/  ULOP3.LUT UR6, UR40, UR6, URZ, 0x3c, !UPT ;  /* 0x0000000628067292 */ /* 0x000fcc000f8e3c3f */
[----:B------:R-:W-:-:S07]  /*1ab0*/  IMAD.U32 R7, RZ, RZ, UR6 ;  /* 0x00000006ff077e24 */ /* 0x000fce000f8e00ff */
.L_x_29:
[----:B------:R-:W-:Y:S05]  /*1ac0*/  @!P0 BRA `(.L_x_23) ;  /* 0x0000000000048947 */ /* 0x000fea0003800000 */
[----:B------:R-:W-:Y:S01]  /*1ad0*/  BPT.TRAP 0x1 ;  /* 0x000000040000795c */ /* 0x000fe20000300000 */
.L_x_23:
[----:B------:R-:W0:Y:S01]  /*1ae0*/  S2UR UR7, SR_CgaCtaId ;  /* 0x00000000000779c3 */ /* 0x000e220000008800 */
[----:B------:R-:W-:Y:S01]  /*1af0*/  UMOV UR6, 0x400 ;  /* 0x0000040000067882 */ /* 0x000fe20000000000 */
[----:B------:R-:W-:Y:S01]  /*1b00*/  IMAD.U32 R5, RZ, RZ, UR5 ;  /* 0x00000005ff057e24 */ /* 0x000fe2000f8e00ff */
[----:B------:R-:W-:Y:S01]  /*1b10*/  SHF.L.U32 R4, R7, 0x1f, RZ ;  /* 0x0000001f07047819 */ /* 0x000fe200000006ff */
[----:B0-----:R-:W-:-:S06]  /*1b20*/  ULEA UR6, UR7, UR6, 0x18 ;  /* 0x0000000607067291 */ /* 0x001fcc000f8ec03f */
[----:B------:R-:W-:-:S04]  /*1b30*/  IMAD.U32 R6, RZ, RZ, UR6 ;  /* 0x00000006ff067e24 */ /* 0x000fc8000f8e00ff */
[----:B------:R-:W-:-:S04]  /*1b40*/  IMAD R5, R5, 0x8, R6 ;  /* 0x0000000805057824 */ /* 0x000fc800078e0206 */
[----:B------:R0:W1:Y:S01]  /*1b50*/  SYNCS.PHASECHK.TRANS64.TRYWAIT P1, [R5+URZ], R4 ;  /* 0x00000004050075a7 */ /* 0x000062000802017f */
[----:B------:R-:W-:Y:S05]  /*1b60*/  @!P0 BRA `(.L_x_24) ;  /* 0x0000000000048947 */ /* 0x000fea0003800000 */
[----:B------:R-:W-:Y:S01]  /*1b70*/  BPT.TRAP 0x1 ;  /* 0x000000040000795c */ /* 0x000fe20000300000 */
.L_x_24:
[----:B-1----:R-:W-:Y:S05]  /*1b80*/  @P1 BRA `(.L_x_25) ;  /* 0x0000000000081947 */ /* 0x002fea0003800000 */
[----:B------:R-:W1:Y:S02]  /*1b90*/  SYNCS.PHASECHK.TRANS64.TRYWAIT P1, [R5+URZ], R4 ;  /* 0x00000004050075a7 */ /* 0x000e64000802017f */
[----:B-1----:R-:W-:Y:S05]  /*1ba0*/  @!P1 BRA `(.L_x_26) ;  /* 0x0000006400109947 */ /* 0x002fea0003800000 */
.L_x_25:
[----:B------:R-:W-:Y:S01]  /*1bb0*/  ULEA UR6, UR5, UR45, 0xa ;  /* 0x0000002d05067291 */ /* 0x000fe2000f8e503f */
[----:B------:R-:W-:Y:S01]  /*1bc0*/  WARPGROUP.ARRIVE ;  /* 0x00000000000079c5 */ /* 0x000fe20000000000 */
[----:B------:R-:W-:Y:S01]  /*1bd0*/  ULEA UR7, UR5, UR4, 0xa ;  /* 0x0000000405077291 */ /* 0x000fe2000f8e503f */
[----:B------:R-:W-:Y:S01]  /*1be0*/  UMOV UR9, 0x40000040 ;  /* 0x4000004000097882 */ /* 0x000fe20000000000 */
[----:B------:R-:W-:-:S03]  /*1bf0*/  UMOV UR11, 0x40000040 ;  /* 0x40000040000b7882 */ /* 0x000fc60000000000 */
[----:B------:R-:W-:Y:S02]  /*1c00*/  UMOV UR8, UR6 ;  /* 0x0000000600087c82 */ /* 0x000fe40008000000 */
[----:B------:R-:W-:Y:S02]  /*1c10*/  UMOV UR10, UR7 ;  /* 0x00000007000a7c82 */ /* 0x000fe40008000000 */
[----:B------:R-:W-:Y:S01]  /*1c20*/  HGMMA.64x128x16.F32 R24, gdesc[UR8].tnspB, R24, gsb0 ;  /* 0x41e00000081879f0 */ /* 0x000fe20008000818 */
[----:B------:R-:W-:Y:S02]  /*1c30*/  UIADD3 UR8, UR6, 0x2, URZ ;  /* 0x0000000206087890 */ /* 0x000fe4000fffe03f */
[----:B------:R-:W-:Y:S01]  /*1c40*/  UIADD3 UR10, UR7, 0x80, URZ ;  /* 0x00000080070a7890 */ /* 0x000fe2000fffe03f */
[----:B------:R-:W-:Y:S01]  /*1c50*/  UMOV UR9, 0x40000040 ;  /* 0x4000004000097882 */ /* 0x000fe20000000000 */
[----:B------:R-:W-:Y:S01]  /*1c60*/  UMOV UR11, 0x40000040 ;  /* 0x40000040000b7882 */ /* 0x000fe20000000000 */
[----:B------:R-:W-:-:S02]  /*1c70*/  WARPGROUP.DEPBAR.LE gsb0, 0x0 ;  /* 0x00008000000079c5 */ /* 0x000fc40000010000 */
        /* <DEDUP_REMOVED lines=18> */
[----:B------:R-:W-:Y:S01]  /*1da0*/  BPT.TRAP 0x1 ;  /* 0x000000040000795c */ /* 0x000fe20000300000 */
.L_x_27:
[----:B------:R-:W-:-:S13]  /*1db0*/  ISETP.NE.AND P1, PT, R22, RZ, PT ;  /* 0x000000ff1600720c */ /* 0x000fda0003f25270 */
[----:B01----:R-:W-:-:S04]  /*1dc0*/  @P1 IMAD R4, R3, 0x8, R6 ;  /* 0x0000000803041824 */ /* 0x003fc800078e0206 */
[----:B------:R-:W-:-:S05]  /*1dd0*/  @P1 VIADD R4, R4, 0x30 ;  /* 0x0000003004041836 */ /* 0x000fca0000000000 */
[----:B------:R-:W-:-:S04]  /*1de0*/  @P1 PRMT R4, R19, 0x654, R4 ;  /* 0x0000065413041816 */ /* 0x000fc80000000004 */
[----:B------:R0:W-:Y:S01]  /*1df0*/  @P1 SYNCS.ARRIVE.TRANS64.RED.A1T0 RZ, [R4+URZ], RZ ;  /* 0x000000ff04ff19a7 */ /* 0x0001e2000810043f */
[----:B------:R-:W-:-:S13]  /*1e00*/  ISETP.GT.U32.AND P1, PT, R18, 0x1, PT ;  /* 0x000000011200780c */ /* 0x000fda0003f24070 */
[----:B0-----:R-:W-:Y:S05]  /*1e10*/  @P1 BRA `(.L_x_28) ;  /* 0x0000000000041947 */ /* 0x001fea0003800000 */
[----:B------:R-:W-:Y:S01]  /*1e20*/  BPT.TRAP 0x1 ;  /* 0x000000040000795c */ /* 0x000fe20000300000 */
.L_x_28:
[----:B------:R-:W-:Y:S01]  /*1e30*/  UIADD3 UR5, UR5, 0x1, URZ ;  /* 0x0000000105057890 */ /* 0x000fe2000fffe03f */
[C---:B------:R-:W-:Y:S01]  /*1e40*/  ISETP.GT.AND P2, PT, R0.reuse, 0x1, PT ;  /* 0x000000010000780c */ /* 0x040fe20003f44270 */
[----:B------:R-:W-:Y:S02]  /*1e50*/  VIADD R3, R3, 0x1 ;  /* 0x0000000103037836 */ /* 0x000fe40000000000 */
[----:B------:R-:W-:Y:S01]  /*1e60*/  UISETP.NE.AND UP0, UPT, UR5, 0x6, UPT ;  /* 0x000000060500788c */ /* 0x000fe2000bf05270 */
[----:B------:R-:W-:Y:S02]  /*1e70*/  VIADD R0, R0, 0xffffffff ;  /* 0xffffffff00007836 */ /* 0x000fe40000000000 */
[C---:B------:R-:W-:Y:S01]  /*1e80*/  ISETP.NE.AND P1, PT, R3.reuse, 0x6, PT ;  /* 0x000000060300780c */ /* 0x040fe20003f25270 */
[----:B------:R-:W-:Y:S02]  /*1e90*/  USEL UR6, URZ, 0x1, UP0 ;  /* 0x000000013f067887 */ /* 0x000fe40008000000 */
[----:B------:R-:W-:Y:S01]  /*1ea0*/  USEL UR5, UR5, URZ, UP0 ;  /* 0x0000003f05057287 */ /* 0x000fe20008000000 */
[----:B------:R-:W-:-:S03]  /*1eb0*/  SEL R3, R3, RZ, P1 ;  /* 0x000000ff03037207 */ /* 0x000fc60000800000 */
[----:B------:R-:W-:Y:S01]  /*1ec0*/  LOP3.LUT R7, R7, UR6, RZ, 0x3c, !PT ;  /* 0x0000000607077c12 */ /* 0x000fe2000f8e3cff */
[----:B------:R-:W-:Y:S07]  /*1ed0*/  @P2 BRA `(.L_x_29) ;  /* 0xfffffff800f82947 */ /* 0x000fee000383ffff */
.L_x_22:
[----:B01----:R-:W0:Y:S02]  /*1ee0*/  LDC R0, c[0x0][0x28c] ;  /* 0x0000a300ff007b82 */ /* 0x003e240000000800 */
[----:B0-----:R-:W-:-:S13]  /*1ef0*/  ISETP.GE.AND P1, PT, R0, 0x1, PT ;  /* 0x000000010000780c */ /* 0x001fda0003f26270 */
[----:B------:R-:W-:Y:S05]  /*1f00*/  @!P1 BRA `(.L_x_30) ;  /* 0x0000000000449947 */ /* 0x000fea0003800000 */
[----:B------:R-:W-:Y:S05]  /*1f10*/  @!P0 BRA `(.L_x_31) ;  /* 0x0000000000048947 */ /* 0x000fea0003800000 */
[----:B------:R-:W-:Y:S01]  /*1f20*/  BPT.TRAP 0x1 ;  /* 0x000000040000795c */ /* 0x000fe20000300000 */
.L_x_31:
[----:B------:R-:W-:-:S13]  /*1f30*/  ISETP.NE.AND P0, PT, R22, RZ, PT ;  /* 0x000000ff1600720c */ /* 0x000fda0003f05270 */
[----:B------:R-:W-:-:S05]  /*1f40*/  VOTEU.ANY UP0, P0 ;  /* 0x00000000003f7886 */ /* 0x000fca0000000100 */
[----:B------:R-:W-:-:S06]  /*1f50*/  @UP0 UIADD3 UR4, UR44, UR41, URZ ;  /* 0x000000292c040290 */ /* 0x000fcc000fffe03f */
[----:B------:R-:W-:Y:S02]  /*1f60*/  IMAD.U32 R4, RZ, RZ, UR4 ;  /* 0x00000004ff047e24 */ /* 0x000fe4000f8e00ff */
[----:B------:R-:W-:Y:S02]  /*1f70*/  IMAD.U32 R3, RZ, RZ, UR4 ;  /* 0x00000004ff037e24 */ /* 0x000fe4000f8e00ff */
[----:B------:R-:W-:-:S05]  /*1f80*/  @P0 IMAD.WIDE.U32 R4, R4, -0x55555555, RZ ;  /* 0xaaaaaaab04040825 */ /* 0x000fca00078e00ff */
[----:B------:R-:W-:-:S05]  /*1f90*/  @P0 SHF.R.U32.HI R0, RZ, 0x2, R5 ;  /* 0x00000002ff000819 */ /* 0x000fca0000011605 */
[----:B------:R-:W-:-:S04]  /*1fa0*/  @P0 IMAD R0, R0, -0x6, R3 ;  /* 0xfffffffa00000824 */ /* 0x000fc800078e0203 */
[----:B------:R-:W-:-:S04]  /*1fb0*/  @P0 IMAD R0, R0, 0x8, R6 ;  /* 0x0000000800000824 */ /* 0x000fc800078e0206 */
[----:B------:R-:W-:-:S05]  /*1fc0*/  @P0 VIADD R0, R0, 0x30 ;  /* 0x0000003000000836 */ /* 0x000fca0000000000 */
[----:B------:R-:W-:-:S04]  /*1fd0*/  @P0 PRMT R0, R19, 0x654, R0 ;  /* 0x0000065413000816 */ /* 0x000fc80000000000 */
[----:B------:R0:W-:Y:S01]  /*1fe0*/  @P0 SYNCS.ARRIVE.TRANS64.RED.A1T0 RZ, [R0+URZ], RZ ;  /* 0x000000ff00ff09a7 */ /* 0x0001e2000810043f */
[----:B------:R-:W-:-:S13]  /*1ff0*/  ISETP.GT.U32.AND P0, PT, R18, 0x1, PT ;  /* 0x000000011200780c */ /* 0x000fda0003f04070 */
[----:B0-----:R-:W-:Y:S05]  /*2000*/  @P0 BRA `(.L_x_30) ;  /* 0x0000000000040947 */ /* 0x001fea0003800000 */
[----:B------:R-:W-:Y:S01]  /*2010*/  BPT.TRAP 0x1 ;  /* 0x000000040000795c */ /* 0x000fe20000300000 */
.L_x_30:
[----:B------:R-:W-:Y:S01]  /*2020*/  IMAD.SHL.U32 R100, R100, 0x80, RZ ;  /* 0x0000008064647824 */ /* 0x000fe200078e00ff */
[----:B------:R-:W-:Y:S01]  /*2030*/  UIADD3 UR41, UR43, UR41, URZ ;  /* 0x000000292b297290 */ /* 0x000fe2000fffe03f */
[----:B------:R-:W-:Y:S01]  /*2040*/  SHF.R.S32.HI R11, RZ, 0x1f, R101 ;  /* 0x0000001fff0b7819 */ /* 0x000fe20000011465 */
[----:B------:R-:W-:Y:S01]  /*2050*/  UISETP.GE.U32.AND UP1, UPT, UR43, 0x6, UPT ;  /* 0x000000062b00788c */ /* 0x000fe2000bf26070 */
[----:B------:R-:W-:Y:S01]  /*2060*/  IMAD.SHL.U32 R6, R103, 0x80, RZ ;  /* 0x0000008067067824 */ /* 0x000fe200078e00ff */
[----:B------:R-:W-:Y:S01]  /*2070*/  ULDC UR7, c[0x0][0x288] ;  /* 0x0000a20000077ab9 */ /* 0x000fe20000000800 */
[C---:B------:R-:W-:Y:S01]  /*2080*/  LOP3.LUT R8, R100.reuse, 0x6, R95, 0xf8, !PT ;  /* 0x0000000664087812 */ /* 0x040fe200078ef85f */
[----:B------:R-:W-:Y:S01]  /*2090*/  UISETP.GT.U32.AND UP0, UPT, UR41, 0x5, UPT ;  /* 0x000000052900788c */ /* 0x000fe2000bf04070 */
[----:B------:R-:W-:Y:S01]  /*20a0*/  ISETP.GE.AND P0, PT, R100, UR7, PT ;  /* 0x0000000764007c0c */ /* 0x000fe2000bf06270 */
[----:B------:R-:W-:Y:S01]  /*20b0*/  ULDC.64 UR4, c[0x0][0x5d0] ;  /* 0x0001740000047ab9 */ /* 0x000fe20000000a00 */
[--C-:B------:R-:W-:Y:S01]  /*20c0*/  SHF.R.S32.HI R9, RZ, 0x1f, R8.reuse ;  /* 0x0000001fff097819 */ /* 0x100fe20000011408 */
[----:B------:R-:W-:Y:S01]  /*20d0*/  ULDC UR10, c[0x0][0x284] ;  /* 0x0000a100000a7ab9 */ /* 0x000fe20000000800 */
[----:B------:R-:W-:Y:S01]  /*20e0*/  IMAD R0, R11, UR4, RZ ;  /* 0x000000040b007c24 */ /* 0x000fe2000f8e02ff */
[----:B------:R-:W-:Y:S01]  /*20f0*/  UISETP.LT.U32.AND UP0, UPT, UR43, 0x6, UP0 ;  /* 0x000000062b00788c */ /* 0x000fe20008701070 */
[----:B------:R-:W-:Y:S01]  /*2100*/  ISETP.GE.OR P0, PT, R6, UR10, P0 ;  /* 0x0000000a06007c0c */ /* 0x000fe20008706670 */
[----:B------:R-:W-:Y:S01]  /*2110*/  IMAD.WIDE.U32 R4, R101, UR4, R8 ;  /* 0x0000000465047c25 */ /* 0x000fe2000f8e0008 */
[----:B------:R-:W-:Y:S01]  /*2120*/  ULDC.64 UR8, c[0x0][0x5c8] ;  /* 0x0001720000087ab9 */ /* 0x000fe20000000a00 */
[----:B------:R-:W-:-:S02]  /*2130*/  USEL UR6, URZ, 0x1, !UP0 ;  /* 0x000000013f067887 */ /* 0x000fc4000c000000 */
[----:B------:R-:W-:Y:S01]  /*2140*/  IMAD R3, R101, UR5, R0 ;  /* 0x0000000565037c24 */ /* 0x000fe2000f8e0200 */
[----:B------:R-:W-:Y:S01]  /*2150*/  @UP1 UIMAD.WIDE.U32 UR4, UR41, -0x55555555, URZ ;  /* 0xaaaaaaab290418a5 */ /* 0x000fe2000f8e003f */
[----:B------:R-:W-:Y:S01]  /*2160*/  IMAD.WIDE R104, R103, 0x80, R88 ;  /* 0x0000008067687825 */ /* 0x000fe200078e0258 */
[----:B------:R-:W-:Y:S02]  /*2170*/  ULOP3.LUT UR40, UR40, UR6, URZ, 0x3c, !UPT ;  /* 0x0000000628287292 */ /* 0x000fe4000f8e3c3f */
[----:B------:R-:W-:Y:S01]  /*2180*/  @UP1 USHF.R.U32.HI UR4, URZ, 0x2, UR5 ;  /* 0x000000023f041899 */ /* 0x000fe20008011605 */
[----:B------:R-:W-:Y:S02]  /*2190*/  IMAD.IADD R5, R5, 0x1, R3 ;  /* 0x0000000105057824 */ /* 0x000fe400078e0203 */
[----:B------:R-:W-:Y:S01]  /*21a0*/  IMAD R3, R105, UR8, RZ ;  /* 0x0000000869037c24 */ /* 0x000fe2000f8e02ff */
[----:B------:R-:W-:Y:S01]  /*21b0*/  @UP1 ULOP3.LUT UR40, UR40, 0x1, UR4, 0x78, !UPT ;  /* 0x0000000128281892 */ /* 0x000fe2000f8e7804 */
[----:B------:R-:W-:-:S04]  /*21c0*/  IMAD.WIDE.U32 R106, R104, UR8, R4 ;  /* 0x00000008686a7c25 */ /* 0x000fc8000f8e0004 */
[----:B------:R-:W-:Y:S02]  /*21d0*/  IMAD R7, R104, UR9, R3 ;  /* 0x0000000968077c24 */ /* 0x000fe4000f8e0203 */
[----:B------:R-:W-:Y:S01]  /*21e0*/  IMAD.MOV.U32 R0, RZ, RZ, -0x1 ;  /* 0xffffffffff007424 */ /* 0x000fe200078e00ff */
[----:B------:R-:W-:Y:S06]  /*21f0*/  @P0 BRA `(.L_x_32) ;  /* 0x00000040001c0947 */ /* 0x000fec0003800000 */
[----:B-----5:R-:W-:Y:S01]  /*2200*/  FSETP.NEU.AND P0, PT, R90, RZ, PT ;  /* 0x000000ff5a00720b */ /* 0x020fe20003f0d000 */
[----:B------:R-:W-:Y:S01]  /*2210*/  IMAD.IADD R4, R94, 0x1, -R100 ;  /* 0x000000015e047824 */ /* 0x000fe200078e0a64 */
[----:B------:R-:W-:Y:S01]  /*2220*/  BSSY B0, `(.L_x_32) ;  /* 0x0000404000007945 */ /* 0x000fe20003800000 */
[----:B------:R-:W-:Y:S02]  /*2230*/  IMAD.IADD R3, R99, 0x1, -R6 ;  /* 0x0000000163037824 */ /* 0x000fe400078e0a06 */
[----:B------:R-:W-:Y:S01]  /*2240*/  IMAD.IADD R103, R107, 0x1, R7 ;  /* 0x000000016b677824 */ /* 0x000fe200078e0207 */
[----:B------:R-:W-:-:S04]  /*2250*/  ISETP.GT.AND P2, PT, R4, RZ, PT ;  /* 0x000000ff0400720c */ /* 0x000fc80003f44270 */
[----:B------:R-:W-:-:S03]  /*2260*/  ISETP.GT.AND P1, PT, R3, RZ, P2 ;  /* 0x000000ff0300720c */ /* 0x000fc60001724270 */
[----:B------:R-:W-:Y:S10]  /*2270*/  @!P0 BRA `(.L_x_33) ;  /* 0x0000002c00288947 */ /* 0x000ff40003800000 */
[----:B------:R-:W0:Y:S01]  /*2280*/  LDC.64 R110, c[0x0][0x5b8] ;  /* 0x00016e00ff6e7b82 */ /* 0x000e220000000a00 */
[----:B------:R-:W-:-:S07]  /*2290*/  ULDC.64 UR4, c[0x0][0x5c0] ;  /* 0x0001700000047ab9 */ /* 0x000fce0000000a00 */
[----:B------:R-:W1:Y:S08]  /*22a0*/  LDC.64 R112, c[0x0][0x5b0] ;  /* 0x00016c00ff707b82 */ /* 0x000e700000000a00 */
[----:B------:R-:W2:Y:S01]  /*22b0*/  LDC.64 R114, c[0x0][0x5a8] ;  /* 0x00016a00ff727b82 */ /* 0x000ea20000000a00 */
[-C--:B0-----:R-:W-:Y:S02]  /*22c0*/  IMAD R6, R11, R110.reuse, RZ ;  /* 0x0000006e0b067224 */ /* 0x081fe400078e02ff */
[----:B------:R-:W-:-:S04]  /*22d0*/  IMAD.WIDE.U32 R108, R101, R110, R8 ;  /* 0x0000006e656c7225 */ /* 0x000fc800078e0008 */
[----:B------:R-:W-:Y:S02]  /*22e0*/  IMAD R107, R101, R111, R6 ;  /* 0x0000006f656b7224 */ /* 0x000fe400078e0206 */
[-C--:B-1----:R-:W-:Y:S02]  /*22f0*/  IMAD R5, R105, R112.reuse, RZ ;  /* 0x0000007069057224 */ /* 0x082fe400078e02ff */
[----:B------:R-:W-:Y:S02]  /*2300*/  IMAD.IADD R13, R109, 0x1, R107 ;  /* 0x000000016d0d7824 */ /* 0x000fe400078e026b */
[----:B------:R-:W-:Y:S02]  /*2310*/  IMAD.MOV.U32 R12, RZ, RZ, R108 ;  /* 0x000000ffff0c7224 */ /* 0x000fe400078e006c */
[C---:B------:R-:W-:Y:S02]  /*2320*/  IMAD R111, R104.reuse, R113, R5 ;  /* 0x00000071686f7224 */ /* 0x040fe400078e0205 */
[----:B------:R-:W-:-:S04]  /*2330*/  IMAD.WIDE.U32 R6, R104, R112, R12 ;  /* 0x0000007068067225 */ /* 0x000fc800078e000c */
[----:B------:R-:W-:Y:S01]  /*2340*/  IMAD.IADD R5, R7, 0x1, R111 ;  /* 0x0000000107057824 */ /* 0x000fe200078e026f */
[----:B--2---:R-:W-:-:S04]  /*2350*/  LEA R14, P0, R6, R114, 0x1 ;  /* 0x00000072060e7211 */ /* 0x004fc800078008ff */
[----:B------:R-:W-:-:S05]  /*2360*/  LEA.HI.X R15, R6, R115, R5, 0x1, P0 ;  /* 0x00000073060f7211 */ /* 0x000fca00000f0c05 */
[----:B------:R0:W2:Y:S01]  /*2370*/  @P1 LDG.E.LTC128B.U16 R5, desc[UR38][R14.64] ;  /* 0x000000260e051981 */ /* 0x0000a2000c1e1520 */
[----:B------:R-:W-:Y:S01]  /*2380*/  LEA R10, P0, R106, UR4, 0x1 ;  /* 0x000000046a0a7c11 */ /* 0x000fe2000f8008ff */
[----:B------:R-:W-:Y:S01]  /*2390*/  IMAD.WIDE.U32 R6, R104, R112, R8 ;  /* 0x0000007068067225 */ /* 0x000fe200078e0008 */
[----:B------:R-:W-:Y:S03]  /*23a0*/  BSSY B1, `(.L_x_34) ;  /* 0x0000012000017945 */ /* 0x000fe60003800000 */
[----:B------:R-:W-:Y:S02]  /*23b0*/  IMAD.IADD R7, R111, 0x1, R7 ;  /* 0x000000016f077824 */ /* 0x000fe400078e0207 */
[----:B------:R-:W-:Y:S01]  /*23c0*/  IMAD.WIDE.U32 R20, R101, R110, R6 ;  /* 0x0000006e65147225 */ /* 0x000fe200078e0006 */
[----:B0-----:R-:W-:-:S03]  /*23d0*/  SHF.L.U64.HI R15, R112, 0x3, R113 ;  /* 0x00000003700f7819 */ /* 0x001fc60000010271 */
[----:B------:R-:W-:Y:S01]  /*23e0*/  IMAD.IADD R7, R107, 0x1, R21 ;  /* 0x000000016b077824 */ /* 0x000fe200078e0215 */
[----:B------:R-:W-:Y:S01]  /*23f0*/  LEA R6, P4, R20, R114, 0x1 ;  /* 0x0000007214067211 */ /* 0x000fe200078808ff */
[----:B------:R-:W-:-:S03]  /*2400*/  IMAD.SHL.U32 R14, R112, 0x8, RZ ;  /* 0x00000008700e7824 */ /* 0x000fc600078e00ff */
[----:B------:R-:W-:Y:S01]  /*2410*/  LEA.HI.X R7, R20, R115, R7, 0x1, P4 ;  /* 0x0000007314077211 */ /* 0x000fe200020f0c07 */
[----:B--2---:R-:W-:-:S05]  /*2420*/  HADD2.F32 R11, -RZ, R5.H0_H0 ;  /* 0x20000005ff0b7230 */ /* 0x004fca0000004100 */
[----:B------:R-:W-:-:S04]  /*2430*/  FMUL R11, R11, R90 ;  /* 0x0000005a0b0b7220 */ /* 0x000fc80000400000 */
[----:B------:R-:W-:Y:S01]  /*2440*/  FFMA R24, R24, R23, R11 ;  /* 0x0000001718187223 */ /* 0x000fe2000000000b */
[----:B------:R-:W-:Y:S02]  /*2450*/  LEA.HI.X R11, R106, UR5, R103, 0x1, P0 ;  /* 0x000000056a0b7c11 */ /* 0x000fe400080f0c67 */
[----:B------:R-:W-:Y:S02]  /*2460*/  ISETP.GT.AND P0, PT, R4, 0x1, PT ;  /* 0x000000010400780c */ /* 0x000fe40003f04270 */
[----:B------:R-:W-:Y:S02]  /*2470*/  F2FP.F16.F32.PACK_AB R24, RZ, R24 ;  /* 0x00000018ff18723e */ /* 0x000fe400000000ff */
[----:B------:R-:W-:-:S03]  /*2480*/  ISETP.GT.AND P3, PT, R3, RZ, P0 ;  /* 0x000000ff0300720c */ /* 0x000fc60000764270 */
[----:B------:R0:W-:Y:S10]  /*2490*/  @P1 STG.E.U16 desc[UR38][R10.64], R24 ;  /* 0x000000180a001986 */ /* 0x0001f4000c101526 */
[----:B------:R-:W-:Y:S05]  /*24a0*/  @!P3 BRA `(.L_x_35) ;  /* 0x000000000004b947 */ /* 0x000fea0003800000 */
[----:B------:R1:W5:Y:S02]  /*24b0*/  LDG.E.LTC128B.U16 R5, desc[UR38][R6.64+0x2] ;  /* 0x0000022606057981 */ /* 0x000364000c1e1520 */
.L_x_35:
[----:B------:R-:W-:Y:S05]  /*24c0*/  BSYNC B1 ;  /* 0x0000000000017941 */ /* 0x000fea0003800000 */
.L_x_34:
[----:B-----5:R-:W-:Y:S01]  /*24d0*/  HADD2.F32 R103, -RZ, R5.H0_H0 ;  /* 0x20000005ff677230 */ /* 0x020fe20000004100 */
[----:B------:R-:W-:Y:S01]  /*24e0*/  ISETP.GT.AND P2, PT, R3, 0x8, P2 ;  /* 0x000000080300780c */ /* 0x000fe20001744270 */
[----:B------:R-:W-:Y:S01]  /*24f0*/  IMAD.WIDE.U32 R20, R104, R112, R14 ;  /* 0x0000007068147225 */ /* 0x000fe200078e000e */
[----:B0-----:R-:W-:-:S03]  /*2500*/  PRMT R24, R5, 0x7610, R24 ;  /* 0x0000761005187816 */ /* 0x001fc60000000018 */
[----:B------:R-:W-:Y:S01]  /*2510*/  FMUL R12, R103, R90 ;  /* 0x0000005a670c7220 */ /* 0x000fe20000400000 */
[----:B------:R-:W-:Y:S01]  /*2520*/  IMAD.IADD R111, R111, 0x1, R21 ;  /* 0x000000016f6f7824 */ /* 0x000fe200078e0215 */
[----:B------:R-:W-:Y:S02]  /*2530*/  IADD3 R108, P1, R108, R20, RZ ;  /* 0x000000146c6c7210 */ /* 0x000fe40007f3e0ff */
[----:B------:R-:W-:-:S03]  /*2540*/  FFMA R12, R25, R23, R12 ;  /* 0x00000017190c7223 */ /* 0x000fc6000000000c */
[----:B------:R-:W-:Y:S01]  /*2550*/  IMAD.X R13, R111, 0x1, R13, P1 ;  /* 0x000000016f0d7824 */ /* 0x000fe200008e060d */
[C---:B------:R-:W-:Y:S02]  /*2560*/  LEA R14, P1, R108.reuse, R114, 0x1 ;  /* 0x000000726c0e7211 */ /* 0x040fe400078208ff */
[----:B------:R-:W-:Y:S02]  /*2570*/  F2FP.F16.F32.PACK_AB R12, RZ, R12 ;  /* 0x0000000cff0c723e */ /* 0x000fe400000000ff */
[----:B------:R-:W-:Y:S02]  /*2580*/  LEA.HI.X R15, R108, R115, R13, 0x1, P1 ;  /* 0x000000736c0f7211 */ /* 0x000fe400008f0c0d */
[----:B------:R-:W-:-:S05]  /*2590*/  PRMT R21, R12, 0x7610, R21 ;  /* 0x000076100c157816 */ /* 0x000fca0000000015 */
[----:B------:R0:W-:Y:S04]  /*25a0*/  @P3 STG.E.U16 desc[UR38][R10.64+0x2], R21 ;  /* 0x000002150a003986 */ /* 0x0001e8000c101526 */
[----:B------:R-:W2:Y:S01]  /*25b0*/  @P2 LDG.E.LTC128B.U16 R24, desc[UR38][R14.64] ;  /* 0x000000260e182981 */ /* 0x000ea2000c1e1520 */
[----:B------:R-:W-:Y:S01]  /*25c0*/  IADD3 R20, P1, R8, R20, RZ ;  /* 0x0000001408147210 */ /* 0x000fe20007f3e0ff */
[----:B------:R-:W-:Y:S01]  /*25d0*/  BSSY B1, `(.L_x_36) ;  /* 0x0000011000017945 */ /* 0x000fe20003800000 */
[----:B------:R-:W-:Y:S02]  /*25e0*/  SHF.L.U64.HI R13, R91, 0x1, R92 ;  /* 0x000000015b0d7819 */ /* 0x000fe4000001025c */
[----:B------:R-:W-:Y:S01]  /*25f0*/  ISETP.GT.AND P0, PT, R3, 0x8, P0 ;  /* 0x000000080300780c */ /* 0x000fe20000704270 */
[----:B0-----:R-:W-:Y:S01]  /*2600*/  IMAD.X R21, R9, 0x1, R111, P1 ;  /* 0x0000000109157824 */ /* 0x001fe200008e066f */
[----:B------:R-:W-:Y:S01]  /*2610*/  LEA R12, P1, R91, R10, 0x1 ;  /* 0x0000000a5b0c7211 */ /* 0x000fe200078208ff */
[----:B------:R-:W-:-:S04]  /*2620*/  IMAD.WIDE.U32 R20, R101, R110, R20 ;  /* 0x0000006e65147225 */ /* 0x000fc800078e0014 */
[----:B------:R-:W-:Y:S01]  /*2630*/  IMAD.X R13, R13, 0x1, R11, P1 ;  /* 0x000000010d0d7824 */ /* 0x000fe200008e060b */
[----:B------:R-:W-:Y:S01]  /*2640*/  LEA R8, P3, R20, R114, 0x1 ;  /* 0x0000007214087211 */ /* 0x000fe200078608ff */
[----:B------:R-:W-:-:S05]  /*2650*/  IMAD.IADD R9, R107, 0x1, R21 ;  /* 0x000000016b097824 */ /* 0x000fca00078e0215 */
[----:B------:R-:W-:Y:S01]  /*2660*/  LEA.HI.X R9, R20, R115, R9, 0x1, P3 ;  /* 0x0000007314097211 */ /* 0x000fe200018f0c09 */
[----:B--2---:R-:W-:-:S05]  /*2670*/  HADD2.F32 R5, -RZ, R24.H0_H0 ;  /* 0x20000018ff057230 */ /* 0x004fca0000004100 */
[----:B------:R-:W-:-:S04]  /*2680*/  FMUL R5, R5, R90 ;  /* 0x0000005a05057220 */ /* 0x000fc80000400000 */
[----:B------:R-:W-:-:S05]  /*2690*/  FFMA R5, R26, R23, R5 ;  /* 0x000000171a057223 */ /* 0x000fca0000000005 */
[----:B------:R-:W-:-:S05]  /*26a0*/  F2FP.F16.F32.PACK_AB R5, RZ, R5 ;  /* 0x00000005ff05723e */ /* 0x000fca00000000ff */
[----:B------:R0:W-:Y:S01]  /*26b0*/  @P2 STG.E.U16 desc[UR38][R12.64], R5 ;  /* 0x000000050c002986 */ /* 0x0001e2000c101526 */
[----:B------:R-:W-:Y:S05]  /*26c0*/  @!P0 BRA `(.L_x_37) ;  /* 0x0000000000048947 */ /* 0x000fea0003800000 */
[----:B------:R2:W5:Y:S02]  /*26d0*/  LDG.E.LTC128B.U16 R24, desc[UR38][R8.64+0x2] ;  /* 0x0000022608187981 */ /* 0x000564000c1e1520 */
.L_x_37:
[----:B------:R-:W-:Y:S05]  /*26e0*/  BSYNC B1 ;  /* 0x0000000000017941 */ /* 0x000fea0003800000 */
.L_x_36:
[----:B0----5:R-:W-:Y:S01]  /*26f0*/  HADD2.F32 R5, -RZ, R24.H0_H0 ;  /* 0x20000018ff057230 */ /* 0x021fe20000004100 */
[----:B------:R-:W-:Y:S01]  /*2700*/  ISETP.GT.AND P1, PT, R4, 0x8, PT ;  /* 0x000000080400780c */ /* 0x000fe20003f24270 */
[----:B------:R-:W-:Y:S03]  /*2710*/  BSSY B1, `(.L_x_38) ;  /* 0x0000008000017945 */ /* 0x000fe60003800000 */
[----:B------:R-:W-:Y:S01]  /*2720*/  FMUL R14, R5, R90 ;  /* 0x0000005a050e7220 */ /* 0x000fe20000400000 */
[----:B------:R-:W-:-:S03]  /*2730*/  ISETP.GT.AND P2, PT, R3, RZ, P1 ;  /* 0x000000ff0300720c */ /* 0x000fc60000f44270 */
[----:B------:R-:W-:-:S05]  /*2740*/  FFMA R14, R27, R23, R14 ;  /* 0x000000171b0e7223 */ /* 0x000fca000000000e */
[----:B------:R-:W-:-:S05]  /*2750*/  F2FP.F16.F32.PACK_AB R14, RZ, R14 ;  /* 0x0000000eff0e723e */ /* 0x000fca00000000ff */
[----:B------:R0:W-:Y:S01]  /*2760*/  @P0 STG.E.U16 desc[UR38][R12.64+0x2], R14 ;  /* 0x0000020e0c000986 */ /* 0x0001e2000c101526 */
[----:B------:R-:W-:Y:S05]  /*2770*/  @!P2 BRA `(.L_x_39) ;  /* 0x000000000004a947 */ /* 0x000fea0003800000 */
[----:B------:R3:W5:Y:S02]  /*2780*/  LDG.E.LTC128B.U16 R24, desc[UR38][R6.64+0x10] ;  /* 0x0000102606187981 */ /* 0x000764000c1e1520 */
.L_x_39:
[----:B------:R-:W-:Y:S05]  /*2790*/  BSYNC B1 ;  /* 0x0000000000017941 */ /* 0x000fea0003800000 */
.L_x_38:
[----:B-----5:R-:W-:Y:S01]  /*27a0*/  HADD2.F32 R5, -RZ, R24.H0_H0 ;  /* 0x20000018ff057230 */ /* 0x020fe20000004100 */
        /* <DEDUP_REMOVED lines=9> */
.L_x_41:
[----:B------:R-:W-:Y:S05]  /*2840*/  BSYNC B1 ;  /* 0x0000000000017941 */ /* 0x000fea0003800000 */
.L_x_40:
[----:B----45:R-:W-:Y:S01]  /*2850*/  HADD2.F32 R5, -RZ, R24.H0_H0 ;  /* 0x20000018ff057230 */ /* 0x030fe20000004100 */
[----:B------:R-:W-:Y:S01]  /*2860*/  ISETP.GT.AND P1, PT, R3, 0x8, P1 ;  /* 0x000000080300780c */ /* 0x000fe20000f24270 */
[----:B------:R-:W-:Y:S03]  /*2870*/  BSSY B1, `(.L_x_42) ;  /* 0x0000007000017945 */ /* 0x000fe60003800000 */
[----:B0-----:R-:W-:-:S04]  /*2880*/  FMUL R14, R5, R90 ;  /* 0x0000005a050e7220 */ /* 0x001fc80000400000 */
[----:B------:R-:W-:-:S05]  /*2890*/  FFMA R14, R29, R23, R14 ;  /* 0x000000171d0e7223 */ /* 0x000fca000000000e */
[----:B------:R-:W-:-:S05]  /*28a0*/  F2FP.F16.F32.PACK_AB R14, RZ, R14 ;  /* 0x0000000eff0e723e */ /* 0x000fca00000000ff */
[----:B------:R0:W-:Y:S01]  /*28b0*/  @P3 STG.E.U16 desc[UR38][R10.64+0x12], R14 ;  /* 0x0000120e0a003986 */ /* 0x0001e2000c101526 */
[----:B------:R-:W-:Y:S05]  /*28c0*/  @!P1 BRA `(.L_x_43) ;  /* 0x0000000000049947 */ /* 0x000fea0003800000 */
[----:B------:R4:W5:Y:S02]  /*28d0*/  LDG.E.LTC128B.U16 R24, desc[UR38][R8.64+0x10] ;  /* 0x0000102608187981 */ /* 0x000964000c1e1520 */
.L_x_43:
[----:B------:R-:W-:Y:S05]  /*28e0*/  BSYNC B1 ;  /* 0x0000000000017941 */ /* 0x000fea0003800000 */
.L_x_42:
[----:B-----5:R-:W-:Y:S01]  /*28f0*/  HADD2.F32 R5, -RZ, R24.H0_H0 ;  /* 0x20000018ff057230 */ /* 0x020fe20000004100 */
[----:B------:R-:W-:Y:S01]  /*2900*/  ISETP.GT.AND P0, PT, R3, 0x8, P0 ;  /* 0x000000080300780c */ /* 0x000fe20000704270 */
[----:B------:R-:W-:Y:S03]  /*2910*/  BSSY B1, `(.L_x_44) ;  /* 0x0000007000017945 */ /* 0x000fe60003800000 */
[----:B------:R-:W-:-:S04]  /*2920*/  FMUL R5, R5, R90 ;  /* 0x0000005a05057220 */ /* 0x000fc80000400000 */
[----:B------:R-:W-:-:S05]  /*2930*/  FFMA R5, R30, R23, R5 ;  /* 0x000000171e057223 */ /* 0x000fca0000000005 */
[----:B------:R-:W-:-:S05]  /*2940*/  F2FP.F16.F32.PACK_AB R5, RZ, R5 ;  /* 0x00000005ff05723e */ /* 0x000fca00000000ff */
[----:B------:R0:W-:Y:S01]  /*2950*/  @P1 STG.E.U16 desc[UR38][R12.64+0x10], R5 ;  /* 0x000010050c001986 */ /* 0x0001e2000c101526 */
[----:B------:R-:W-:Y:S05]  /*2960*/  @!P0 BRA `(.L_x_45) ;  /* 0x0000000000048947 */ /* 0x000fea0003800000 */
[----:B------:R0:W5:Y:S02]  /*2970*/  LDG.E.LTC128B.U16 R24, desc[UR38][R8.64+0x12] ;  /* 0x0000122608187981 */ /* 0x000164000c1e1520 */
.L_x_45:
[----:B------:R-:W-:Y:S05]  /*2980*/  BSYNC B1 ;  /* 0x0000000000017941 */ /* 0x000fea0003800000 */
.L_x_44:
        /* <DEDUP_REMOVED lines=10> */
.L_x_47:
[----:B------:R-:W-:Y:S05]  /*2a30*/  BSYNC B1 ;  /* 0x0000000000017941 */ /* 0x000fea0003800000 */
.L_x_46:
        /* <DEDUP_REMOVED lines=10> */
.L_x_49:
[----:B------:R-:W-:Y:S05]  /*2ae0*/  BSYNC B1 ;  /* 0x0000000000017941 */ /* 0x000fea0003800000 */
.L_x_48:
[----:B0----5:R-:W-:Y:S01]  /*2af0*/  HADD2.F32 R5, -RZ, R24.H0_H0 ;  /* 0x20000018ff057230 */ /* 0x021fe20000004100 */
        /* <DEDUP_REMOVED lines=8> */
.L_x_51:
[----:B------:R-:W-:Y:S05]  /*2b80*/  BSYNC B1 ;  /* 0x0000000000017941 */ /* 0x000fea0003800000 */
.L_x_50:
        /* <DEDUP_REMOVED lines=9> */
.L_x_53:
[----:B------:R-:W-:Y:S05]  /*2c20*/  BSYNC B1 ;  /* 0x0000000000017941 */ /* 0x000fea0003800000 */
.L_x_52:
        /* <DEDUP_REMOVED lines=10> */
.L_x_55:
[----:B------:R-:W-:Y:S05]  /*2cd0*/  BSYNC B1 ;  /* 0x0000000000017941 */ /* 0x000fea0003800000 */
.L_x_54:
        /* <DEDUP_REMOVED lines=10> */
.L_x_57:
[----:B------:R-:W-:Y:S05]  /*2d80*/  BSYNC B1 ;  /* 0x0000000000017941 */ /* 0x000fea0003800000 */
.L_x_56:
        /* <DEDUP_REMOVED lines=9> */
.L_x_59:
[----:B------:R-:W-:Y:S05]  /*2e20*/  BSYNC B1 ;  /* 0x0000000000017941 */ /* 0x000fea0003800000 */
.L_x_58:
        /* <DEDUP_REMOVED lines=9> */
.L_x_61:
[----:B------:R-:W-:Y:S05]  /*2ec0*/  BSYNC B1 ;  /* 0x0000000000017941 */ /* 0x000fea0003800000 */
.L_x_60:
        /* <DEDUP_REMOVED lines=10> */
.L_x_63:
[----:B------:R-:W-:Y:S05]  /*2f70*/  BSYNC B1 ;  /* 0x0000000000017941 */ /* 0x000fea0003800000 */
.L_x_62:
        /* <DEDUP_REMOVED lines=10> */
.L_x_65:
[----:B------:R-:W-:Y:S05]  /*3020*/  BSYNC B1 ;  /* 0x0000000000017941 */ /* 0x000fea0003800000 */
.L_x_64:
        /* <DEDUP_REMOVED lines=9> */
.L_x_67:
[----:B------:R-:W-:Y:S05]  /*30c0*/  BSYNC B1 ;  /* 0x0000000000017941 */ /* 0x000fea0003800000 */
.L_x_66:
        /* <DEDUP_REMOVED lines=9> */
.L_x_69:
[----:B------:R-:W-:Y:S05]  /*3160*/  BSYNC B1 ;  /* 0x0000000000017941 */ /* 0x000fea0003800000 */
.L_x_68:
        /* <DEDUP_REMOVED lines=10> */
.L_x_71:
[----:B------:R-:W-:Y:S05]  /*3210*/  BSYNC B1 ;  /* 0x0000000000017941 */ /* 0x000fea0003800000 */
.L_x_70:
        /* <DEDUP_REMOVED lines=10> */
.L_x_73:
[----:B------:R-:W-:Y:S05]  /*32c0*/  BSYNC B1 ;  /* 0x0000000000017941 */ /* 0x000fea0003800000 */
.L_x_72:
        /* <DEDUP_REMOVED lines=9> */
.L_x_75:
[----:B------:R-:W-:Y:S05]  /*3360*/  BSYNC B1 ;  /* 0x0000000000017941 */ /* 0x000fea0003800000 */
.L_x_74:
        /* <DEDUP_REMOVED lines=9> */
.L_x_77:
[----:B------:R-:W-:Y:S05]  /*3400*/  BSYNC B1 ;  /* 0x0000000000017941 */ /* 0x000fea0003800000 */
.L_x_76:
        /* <DEDUP_REMOVED lines=10> */
.L_x_79:
[----:B------:R-:W-:Y:S05]  /*34b0*/  BSYNC B1 ;  /* 0x0000000000017941 */ /* 0x000fea0003800000 */
.L_x_78:
        /* <DEDUP_REMOVED lines=10> */
.L_x_81:
[----:B------:R-:W-:Y:S05]  /*3560*/  BSYNC B1 ;  /* 0x0000000000017941 */ /* 0x000fea0003800000 */
.L_x_80:
        /* <DEDUP_REMOVED lines=9> */
.L_x_83:
[----:B------:R-:W-:Y:S05]  /*3600*/  BSYNC B1 ;  /* 0x0000000000017941 */ /* 0x000fea0003800000 */
.L_x_82:
        /* <DEDUP_REMOVED lines=9> */
.L_x_85:
[----:B------:R-:W-:Y:S05]  /*36a0*/  BSYNC B1 ;  /* 0x0000000000017941 */ /* 0x000fea0003800000 */
.L_x_84:
        /* <DEDUP_REMOVED lines=10> */
.L_x_87:
[----:B------:R-:W-:Y:S05]  /*3750*/  BSYNC B1 ;  /* 0x0000000000017941 */ /* 0x000fea0003800000 */
.L_x_86:
        /* <DEDUP_REMOVED lines=10> */
.L_x_89:
[----:B------:R-:W-:Y:S05]  /*3800*/  BSYNC B1 ;  /* 0x0000000000017941 */ /* 0x000fea0003800000 */
.L_x_88:
        /* <DEDUP_REMOVED lines=9> */
.L_x_91:
[----:B------:R-:W-:Y:S05]  /*38a0*/  BSYNC B1 ;  /* 0x0000000000017941 */ /* 0x000fea0003800000 */
.L_x_90:
        /* <DEDUP_REMOVED lines=9> */
.L_x_93:
[----:B------:R-:W-:Y:S05]  /*3940*/  BSYNC B1 ;  /* 0x0000000000017941 */ /* 0x000fea0003800000 */
.L_x_92:
        /* <DEDUP_REMOVED lines=10> */
.L_x_95:
[----:B------:R-:W-:Y:S05]  /*39f0*/  BSYNC B1 ;  /* 0x0000000000017941 */ /* 0x000fea0003800000 */
.L_x_94:
        /* <DEDUP_REMOVED lines=10> */
.L_x_97:
[----:B------:R-:W-:Y:S05]  /*3aa0*/  BSYNC B1 ;  /* 0x0000000000017941 */ /* 0x000fea0003800000 */
.L_x_96:
        /* <DEDUP_REMOVED lines=9> */
.L_x_99:
[----:B------:R-:W-:Y:S05]  /*3b40*/  BSYNC B1 ;  /* 0x0000000000017941 */ /* 0x000fea0003800000 */
.L_x_98:
        /* <DEDUP_REMOVED lines=9> */
.L_x_101:
[----:B------:R-:W-:Y:S05]  /*3be0*/  BSYNC B1 ;  /* 0x0000000000017941 */ /* 0x000fea0003800000 */
.L_x_100:
        /* <DEDUP_REMOVED lines=10> */
.L_x_103:
[----:B------:R-:W-:Y:S05]  /*3c90*/  BSYNC B1 ;  /* 0x0000000000017941 */ /* 0x000fea0003800000 */
.L_x_102:
        /* <DEDUP_REMOVED lines=10> */
.L_x_105:
[----:B------:R-:W-:Y:S05]  /*3d40*/  BSYNC B1 ;  /* 0x0000000000017941 */ /* 0x000fea0003800000 */
.L_x_104:
        /* <DEDUP_REMOVED lines=9> */
.L_x_107:
[----:B------:R-:W-:Y:S05]  /*3de0*/  BSYNC B1 ;  /* 0x0000000000017941 */ /* 0x000fea0003800000 */
.L_x_106:
        /* <DEDUP_REMOVED lines=9> */
.L_x_109:
[----:B------:R-:W-:Y:S05]  /*3e80*/  BSYNC B1 ;  /* 0x0000000000017941 */ /* 0x000fea0003800000 */
.L_x_108:
        /* <DEDUP_REMOVED lines=10> */
.L_x_111:
[----:B------:R-:W-:Y:S05]  /*3f30*/  BSYNC B1 ;  /* 0x0000000000017941 */ /* 0x000fea0003800000 */
.L_x_110:
        /* <DEDUP_REMOVED lines=10> */
.L_x_113:
[----:B------:R-:W-:Y:S05]  /*3fe0*/  BSYNC B1 ;  /* 0x0000000000017941 */ /* 0x000fea0003800000 */
.L_x_112:
        /* <DEDUP_REMOVED lines=9> */
.L_x_115:
[----:B------:R-:W-:Y:S05]  /*4080*/  BSYNC B1 ;  /* 0x0000000000017941 */ /* 0x000fea0003800000 */
.L_x_114:
        /* <DEDUP_REMOVED lines=9> */
.L_x_117:
[----:B------:R-:W-:Y:S05]  /*4120*/  BSYNC B1 ;  /* 0x0000000000017941 */ /* 0x000fea0003800000 */
.L_x_116:
        /* <DEDUP_REMOVED lines=10> */
.L_x_119:
[----:B------:R-:W-:Y:S05]  /*41d0*/  BSYNC B1 ;  /* 0x0000000000017941 */ /* 0x000fea0003800000 */
.L_x_118:
        /* <DEDUP_REMOVED lines=10> */
.L_x_121:
[----:B------:R-:W-:Y:S05]  /*4280*/  BSYNC B1 ;  /* 0x0000000000017941 */ /* 0x000fea0003800000 */
.L_x_120:
        /* <DEDUP_REMOVED lines=9> */
.L_x_123:
[----:B------:R-:W-:Y:S05]  /*4320*/  BSYNC B1 ;  /* 0x0000000000017941 */ /* 0x000fea0003800000 */
.L_x_122:
        /* <DEDUP_REMOVED lines=9> */
.L_x_125:
[----:B------:R-:W-:Y:S05]  /*43c0*/  BSYNC B1 ;  /* 0x0000000000017941 */ /* 0x000fea0003800000 */
.L_x_124:
        /* <DEDUP_REMOVED lines=10> */
.L_x_127:
[----:B------:R-:W-:Y:S05]  /*4470*/  BSYNC B1 ;  /* 0x0000000000017941 */ /* 0x000fea0003800000 */
.L_x_126:
        /* <DEDUP_REMOVED lines=10> */
.L_x_129:
[----:B------:R-:W-:Y:S05]  /*4520*/  BSYNC B1 ;  /* 0x0000000000017941 */ /* 0x000fea0003800000 */
.L_x_128:
        /* <DEDUP_REMOVED lines=9> */
.L_x_131:
[----:B------:R-:W-:Y:S05]  /*45c0*/  BSYNC B1 ;  /* 0x0000000000017941 */ /* 0x000fea0003800000 */
.L_x_130:
        /* <DEDUP_REMOVED lines=9> */
.L_x_133:
[----:B------:R-:W-:Y:S05]  /*4660*/  BSYNC B1 ;  /* 0x0000000000017941 */ /* 0x000fea0003800000 */
.L_x_132:
        /* <DEDUP_REMOVED lines=10> */
.L_x_135:
[----:B------:R-:W-:Y:S05]  /*4710*/  BSYNC B1 ;  /* 0x0000000000017941 */ /* 0x000fea0003800000 */
.L_x_134:
        /* <DEDUP_REMOVED lines=10> */
.L_x_137:
[----:B------:R-:W-:Y:S05]  /*47c0*/  BSYNC B1 ;  /* 0x0000000000017941 */ /* 0x000fea0003800000 */
.L_x_136:
        /* <DEDUP_REMOVED lines=9> */
.L_x_139:
[----:B------:R-:W-:Y:S05]  /*4860*/  BSYNC B1 ;  /* 0x0000000000017941 */ /* 0x000fea0003800000 */
.L_x_138:
        /* <DEDUP_REMOVED lines=9> */
.L_x_141:
[----:B------:R-:W-:Y:S05]  /*4900*/  BSYNC B1 ;  /* 0x0000000000017941 */ /* 0x000fea0003800000 */
.L_x_140:
        /* <DEDUP_REMOVED lines=10> */
.L_x_143:
[----:B------:R-:W-:Y:S05]  /*49b0*/  BSYNC B1 ;  /* 0x0000000000017941 */ /* 0x000fea0003800000 */
.L_x_142:
        /* <DEDUP_REMOVED lines=10> */
.L_x_145:
[----:B------:R-:W-:Y:S05]  /*4a60*/  BSYNC B1 ;  /* 0x0000000000017941 */ /* 0x000fea0003800000 */
.L_x_144:
        /* <DEDUP_REMOVED lines=9> */
.L_x_147:
[----:B------:R-:W-:Y:S05]  /*4b00*/  BSYNC B1 ;  /* 0x0000000000017941 */ /* 0x000fea0003800000 */
.L_x_146:
        /* <DEDUP_REMOVED lines=9> */
.L_x_149:
[----:B------:R-:W-:Y:S05]  /*4ba0*/  BSYNC B1 ;  /* 0x0000000000017941 */ /* 0x000fea0003800000 */
.L_x_148:
        /* <DEDUP_REMOVED lines=10> */
.L_x_151:
[----:B------:R-:W-:Y:S05]  /*4c50*/  BSYNC B1 ;  /* 0x0000000000017941 */ /* 0x000fea0003800000 */
.L_x_150:
[----:B-----5:R-:W-:Y:S01]  /*4c60*/  HADD2.F32 R5, -RZ, R24.H0_H0 ;  /* 0x20000018ff057230 */ /* 0x020fe20000004100 */
[----:B------:R-:W-:Y:S01]  /*4c70*/  ISETP.GT.AND P0, PT, R4, 0x79, PT ;  /* 0x000000790400780c */ /* 0x000fe20003f04270 */
[----:B------:R-:W-:Y:S01]  /*4c80*/  @P2 IMAD.MOV.U32 R4, RZ, RZ, R10 ;  /* 0x000000ffff042224 */ /* 0x000fe200078e000a */
[----:B------:R-:W-:Y:S02]  /*4c90*/  BSSY B1, `(.L_x_152) ;  /* 0x000000a000017945 */ /* 0x000fe40003800000 */
[----:B------:R-:W-:Y:S01]  /*4ca0*/  FMUL R5, R5, R90 ;  /* 0x0000005a05057220 */ /* 0x000fe20000400000 */
[----:B------:R-:W-:-:S03]  /*4cb0*/  ISETP.GT.AND P3, PT, R3, RZ, P0 ;  /* 0x000000ff0300720c */ /* 0x000fc60000764270 */
[----:B------:R-:W-:-:S05]  /*4cc0*/  FFMA R5, R84, R23, R5 ;  /* 0x0000001754057223 */ /* 0x000fca0000000005 */
[----:B------:R-:W-:-:S04]  /*4cd0*/  F2FP.F16.F32.PACK_AB R5, RZ, R5 ;  /* 0x00000005ff05723e */ /* 0x000fc800000000ff */
[----:B0-----:R-:W-:Y:S01]  /*4ce0*/  PRMT R14, R5, 0x7610, R14 ;  /* 0x00007610050e7816 */ /* 0x001fe2000000000e */
[----:B------:R-:W-:-:S05]  /*4cf0*/  @P2 IMAD.MOV.U32 R5, RZ, RZ, R11 ;  /* 0x000000ffff052224 */ /* 0x000fca00078e000b */
[----:B------:R0:W-:Y:S01]  /*4d00*/  @P2 STG.E.U16 desc[UR38][R4.64+0xf0], R14 ;  /* 0x0000f00e04002986 */ /* 0x0001e2000c101526 */
[----:B------:R-:W-:Y:S05]  /*4d10*/  @!P3 BRA `(.L_x_153) ;  /* 0x000000000004b947 */ /* 0x000fea0003800000 */
[----:B------:R0:W5:Y:S02]  /*4d20*/  LDG.E.LTC128B.U16 R24, desc[UR38][R6.64+0xf2] ;  /* 0x0000f22606187981 */ /* 0x000164000c1e1520 */
.L_x_153:
[----:B------:R-:W-:Y:S05]  /*4d30*/  BSYNC B1 ;  /* 0x0000000000017941 */ /* 0x000fea0003800000 */
.L_x_152:
        /* <DEDUP_REMOVED lines=9> */
.L_x_155:
[----:B------:R-:W-:Y:S05]  /*4dd0*/  BSYNC B1 ;  /* 0x0000000000017941 */ /* 0x000fea0003800000 */
.L_x_154:
[----:B-----5:R-:W-:Y:S01]  /*4de0*/  HADD2.F32 R5, -RZ, R24.H0_H0 ;  /* 0x20000018ff057230 */ /* 0x020fe20000004100 */
[----:B------:R-:W-:Y:S01]  /*4df0*/  ISETP.GT.AND P0, PT, R3, 0x8, P0 ;  /* 0x000000080300780c */ /* 0x000fe20000704270 */
[----:B0-----:R-:W-:Y:S01]  /*4e00*/  @P1 IMAD.MOV.U32 R4, RZ, RZ, R12 ;  /* 0x000000ffff041224 */ /* 0x001fe200078e000c */
[----:B------:R-:W-:Y:S02]  /*4e10*/  BSSY B1, `(.L_x_156) ;  /* 0x0000009000017945 */ /* 0x000fe40003800000 */
[----:B------:R-:W-:-:S04]  /*4e20*/  FMUL R5, R5, R90 ;  /* 0x0000005a05057220 */ /* 0x000fc80000400000 */
[----:B------:R-:W-:-:S05]  /*4e30*/  FFMA R5, R86, R23, R5 ;  /* 0x0000001756057223 */ /* 0x000fca0000000005 */
[----:B------:R-:W-:-:S04]  /*4e40*/  F2FP.F16.F32.PACK_AB R5, RZ, R5 ;  /* 0x00000005ff05723e */ /* 0x000fc800000000ff */
[----:B-1-3--:R-:W-:Y:S01]  /*4e50*/  PRMT R6, R5, 0x7610, R6 ;  /* 0x0000761005067816 */ /* 0x00afe20000000006 */
[----:B------:R-:W-:-:S05]  /*4e60*/  @P1 IMAD.MOV.U32 R5, RZ, RZ, R13 ;  /* 0x000000ffff051224 */ /* 0x000fca00078e000d */
[----:B------:R0:W-:Y:S01]  /*4e70*/  @P1 STG.E.U16 desc[UR38][R4.64+0xf0], R6 ;  /* 0x0000f00604001986 */ /* 0x0001e2000c101526 */
[----:B------:R-:W-:Y:S05]  /*4e80*/  @!P0 BRA `(.L_x_157) ;  /* 0x0000000000048947 */ /* 0x000fea0003800000 */
[----:B------:R1:W5:Y:S02]  /*4e90*/  LDG.E.LTC128B.U16 R24, desc[UR38][R8.64+0xf2] ;  /* 0x0000f22608187981 */ /* 0x000364000c1e1520 */
.L_x_157:
[----:B------:R-:W-:Y:S05]  /*4ea0*/  BSYNC B1 ;  /* 0x0000000000017941 */ /* 0x000fea0003800000 */
.L_x_156:
[----:B------:R-:W-:Y:S05]  /*4eb0*/  @!P0 BRA `(.L_x_158) ;  /* 0x0000001000e88947 */ /* 0x000fea0003800000 */
[----:B-----5:R-:W-:-:S05]  /*4ec0*/  HADD2.F32 R3, -RZ, R24.H0_H0 ;  /* 0x20000018ff037230 */ /* 0x020fca0000004100 */
[----:B0-----:R-:W-:-:S04]  /*4ed0*/  FMUL R4, R3, R90 ;  /* 0x0000005a03047220 */ /* 0x001fc80000400000 */
[----:B------:R-:W-:-:S05]  /*4ee0*/  FFMA R4, R87, R23, R4 ;  /* 0x0000001757047223 */ /* 0x000fca0000000004 */
[----:B------:R-:W-:-:S05]  /*4ef0*/  F2FP.F16.F32.PACK_AB R4, RZ, R4 ;  /* 0x00000004ff04723e */ /* 0x000fca00000000ff */
[----:B------:R3:W-:Y:S01]  /*4f00*/  STG.E.U16 desc[UR38][R12.64+0xf2], R4 ;  /* 0x0000f2040c007986 */ /* 0x0007e2000c101526 */
[----:B------:R-:W-:Y:S05]  /*4f10*/  BRA `(.L_x_158) ;  /* 0x0000001000d07947 */ /* 0x000fea0003800000 */
.L_x_33:
[----:B------:R-:W-:Y:S01]  /*4f20*/  ISETP.GT.AND P3, PT, R4, 0x1, PT ;  /* 0x000000010400780c */ /* 0x000fe20003f64270 */
[----:B------:R-:W-:Y:S01]  /*4f30*/  ULDC.64 UR4, c[0x0][0x5c0] ;  /* 0x0001700000047ab9 */ /* 0x000fe20000000a00 */
[-C--:B------:R-:W-:Y:S01]  /*4f40*/  FMUL R24, R24, R23.reuse ;  /* 0x0000001718187220 */ /* 0x080fe20000400000 */
[----:B------:R-:W-:Y:S01]  /*4f50*/  LEA R6, P4, R106, UR4, 0x1 ;  /* 0x000000046a067c11 */ /* 0x000fe2000f8808ff */
[-C--:B------:R-:W-:Y:S01]  /*4f60*/  FMUL R25, R25, R23.reuse ;  /* 0x0000001719197220 */ /* 0x080fe20000400000 */
[----:B------:R-:W-:Y:S01]  /*4f70*/  ISETP.GT.AND P0, PT, R3, RZ, P3 ;  /* 0x000000ff0300720c */ /* 0x000fe20001f04270 */
[-C--:B------:R-:W-:Y:S01]  /*4f80*/  FMUL R26, R26, R23.reuse ;  /* 0x000000171a1a7220 */ /* 0x080fe20000400000 */
[----:B------:R-:W-:Y:S01]  /*4f90*/  F2FP.F16.F32.PACK_AB R24, RZ, R24 ;  /* 0x00000018ff18723e */ /* 0x000fe200000000ff */
[-C--:B------:R-:W-:Y:S01]  /*4fa0*/  FMUL R27, R27, R23.reuse ;  /* 0x000000171b1b7220 */ /* 0x080fe20000400000 */
[----:B------:R-:W-:Y:S01]  /*4fb0*/  LEA.HI.X R7, R106, UR5, R103, 0x1, P4 ;  /* 0x000000056a077c11 */ /* 0x000fe2000a0f0c67 */
[----:B------:R-:W-:Y:S01]  /*4fc0*/  FMUL R28, R28, R23 ;  /* 0x000000171c1c7220 */ /* 0x000fe20000400000 */
[----:B------:R-:W-:Y:S01]  /*4fd0*/  F2FP.F16.F32.PACK_AB R25, RZ, R25 ;  /* 0x00000019ff19723e */ /* 0x000fe200000000ff */
[-C--:B------:R-:W-:Y:S01]  /*4fe0*/  FMUL R29, R29, R23.reuse ;  /* 0x000000171d1d7220 */ /* 0x080fe20000400000 */
[----:B------:R-:W-:Y:S01]  /*4ff0*/  ISETP.GT.AND P2, PT, R3, 0x8, P2 ;  /* 0x000000080300780c */ /* 0x000fe20001744270 */
[----:B------:R-:W-:Y:S01]  /*5000*/  @P1 STG.E.U16 desc[UR38][R6.64], R24 ;  /* 0x0000001806001986 */ /* 0x000fe2000c101526 */
[----:B------:R-:W-:Y:S01]  /*5010*/  ISETP.GT.AND P1, PT, R4, 0x8, PT ;  /* 0x000000080400780c */ /* 0x000fe20003f24270 */
[-C--:B------:R-:W-:Y:S01]  /*5020*/  FMUL R30, R30, R23.reuse ;  /* 0x000000171e1e7220 */ /* 0x080fe20000400000 */
[C---:B------:R-:W-:Y:S01]  /*5030*/  SHF.L.U64.HI R5, R91.reuse, 0x1, R92 ;  /* 0x000000015b057819 */ /* 0x040fe2000001025c */
[----:B------:R-:W-:Y:S01]  /*5040*/  @P0 STG.E.U16 desc[UR38][R6.64+0x2], R25 ;  /* 0x0000021906000986 */ /* 0x000fe2000c101526 */
[----:B------:R-:W-:Y:S01]  /*5050*/  LEA R8, P5, R91, R6, 0x1 ;  /* 0x000000065b087211 */ /* 0x000fe200078a08ff */
[-C--:B------:R-:W-:Y:S01]  /*5060*/  FMUL R31, R31, R23.reuse ;  /* 0x000000171f1f7220 */ /* 0x080fe20000400000 */
[----:B------:R-:W-:Y:S01]  /*5070*/  ISETP.GT.AND P3, PT, R3, 0x8, P3 ;  /* 0x000000080300780c */ /* 0x000fe20001f64270 */
[-C--:B------:R-:W-:Y:S01]  /*5080*/  FMUL R32, R32, R23.reuse ;  /* 0x0000001720207220 */ /* 0x080fe20000400000 */
[----:B------:R-:W-:Y:S01]  /*5090*/  ISETP.GT.AND P0, PT, R4, 0x9, PT ;  /* 0x000000090400780c */ /* 0x000fe20003f04270 */
[----:B------:R-:W-:Y:S01]  /*50a0*/  IMAD.X R9, R5, 0x1, R7, P5 ;  /* 0x0000000105097824 */ /* 0x000fe200028e0607 */
[----:B------:R-:W-:Y:S01]  /*50b0*/  ISETP.GT.AND P4, PT, R3, RZ, P1 ;  /* 0x000000ff0300720c */ /* 0x000fe20000f84270 */
[-C--:B------:R-:W-:Y:S01]  /*50c0*/  FMUL R33, R33, R23.reuse ;  /* 0x0000001721217220 */ /* 0x080fe20000400000 */
[----:B------:R-:W-:Y:S01]  /*50d0*/  F2FP.F16.F32.PACK_AB R26, RZ, R26 ;  /* 0x0000001aff1a723e */ /* 0x000fe200000000ff */
[-C--:B------:R-:W-:Y:S01]  /*50e0*/  FMUL R34, R34, R23.reuse ;  /* 0x0000001722227220 */ /* 0x080fe20000400000 */
[----:B------:R-:W-:Y:S01]  /*50f0*/  ISETP.GT.AND P5, PT, R3, RZ, P0 ;  /* 0x000000ff0300720c */ /* 0x000fe200007a4270 */
[----:B------:R-:W-:Y:S01]  /*5100*/  FMUL R35, R35, R23 ;  /* 0x0000001723237220 */ /* 0x000fe20000400000 */
[----:B------:R-:W-:Y:S01]  /*5110*/  F2FP.F16.F32.PACK_AB R27, RZ, R27 ;  /* 0x0000001bff1b723e */ /* 0x000fe200000000ff */
[----:B------:R-:W-:Y:S01]  /*5120*/  @P2 STG.E.U16 desc[UR38][R8.64], R26 ;  /* 0x0000001a08002986 */ /* 0x000fe2000c101526 */
[----:B------:R-:W-:Y:S01]  /*5130*/  F2FP.F16.F32.PACK_AB R28, RZ, R28 ;  /* 0x0000001cff1c723e */ /* 0x000fe200000000ff */
[-C--:B------:R-:W-:Y:S01]  /*5140*/  FMUL R36, R36, R23.reuse ;  /* 0x0000001724247220 */ /* 0x080fe20000400000 */
[----:B------:R-:W-:Y:S01]  /*5150*/  ISETP.GT.AND P2, PT, R3, 0x8, P1 ;  /* 0x000000080300780c */ /* 0x000fe20000f44270 */
[----:B------:R-:W-:Y:S01]  /*5160*/  @P3 STG.E.U16 desc[UR38][R8.64+0x2], R27 ;  /* 0x0000021b08003986 */ /* 0x000fe2000c101526 */
[----:B------:R-:W-:Y:S01]  /*5170*/  ISETP.GT.AND P1, PT, R4, 0x10, PT ;  /* 0x000000100400780c */ /* 0x000fe20003f24270 */
[----:B------:R-:W-:Y:S01]  /*5180*/  FMUL R37, R37, R23 ;  /* 0x0000001725257220 */ /* 0x000fe20000400000 */
[----:B------:R-:W-:Y:S01]  /*5190*/  F2FP.F16.F32.PACK_AB R29, RZ, R29 ;  /* 0x0000001dff1d723e */ /* 0x000fe200000000ff */
[----:B------:R-:W-:Y:S01]  /*51a0*/  @P4 STG.E.U16 desc[UR38][R6.64+0x10], R28 ;  /* 0x0000101c06004986 */ /* 0x000fe2000c101526 */
[C---:B------:R-:W-:Y:S01]  /*51b0*/  ISETP.GT.AND P3, PT, R3.reuse, 0x8, P0 ;  /* 0x000000080300780c */ /* 0x040fe20000764270 */
[-C--:B------:R-:W-:Y:S01]  /*51c0*/  FMUL R38, R38, R23.reuse ;  /* 0x0000001726267220 */ /* 0x080fe20000400000 */
[----:B------:R-:W-:Y:S01]  /*51d0*/  ISETP.GT.AND P0, PT, R4, 0x11, PT ;  /* 0x000000110400780c */ /* 0x000fe20003f04270 */
[----:B------:R-:W-:Y:S01]  /*51e0*/  @P5 STG.E.U16 desc[UR38][R6.64+0x12], R29 ;  /* 0x0000121d06005986 */ /* 0x000fe2000c101526 */
        /* <DEDUP_REMOVED lines=161> */
[----:B------:R-:W-:Y:S01]  /*5c00*/  FMUL R87, R87, R23 ;  /* 0x0000001757577220 */ /* 0x000fe20000400000 */
[----:B------:R-:W-:-:S02]  /*5c10*/  F2FP.F16.F32.PACK_AB R62, RZ, R62 ;  /* 0x0000003eff3e723e */ /* 0x000fc400000000ff */
[C---:B------:R-:W-:Y:S02]  /*5c20*/  ISETP.GT.AND P5, PT, R3.reuse, RZ, P0 ;  /* 0x000000ff0300720c */ /* 0x040fe400007a4270 */
[----:B------:R-:W-:Y:S01]  /*5c30*/  F2FP.F16.F32.PACK_AB R63, RZ, R63 ;  /* 0x0000003fff3f723e */ /* 0x000fe200000000ff */
[----:B------:R-:W-:Y:S01]  /*5c40*/  @P2 STG.E.U16 desc[UR38][R8.64+0x90], R62 ;  /* 0x0000903e08002986 */ /* 0x000fe2000c101526 */
[----:B------:R-:W-:Y:S02]  /*5c50*/  F2FP.F16.F32.PACK_AB R64, RZ, R64 ;  /* 0x00000040ff40723e */ /* 0x000fe400000000ff */
[C---:B------:R-:W-:Y:S01]  /*5c60*/  ISETP.GT.AND P2, PT, R3.reuse, 0x8, P1 ;  /* 0x000000080300780c */ /* 0x040fe20000f44270 */
[----:B------:R-:W-:Y:S01]  /*5c70*/  @P3 STG.E.U16 desc[UR38][R8.64+0x92], R63 ;  /* 0x0000923f08003986 */ /* 0x000fe2000c101526 */
[----:B------:R-:W-:Y:S02]  /*5c80*/  ISETP.GT.AND P1, PT, R4, 0x58, PT ;  /* 0x000000580400780c */ /* 0x000fe40003f24270 */
[----:B------:R-:W-:Y:S01]  /*5c90*/  F2FP.F16.F32.PACK_AB R65, RZ, R65 ;  /* 0x00000041ff41723e */ /* 0x000fe200000000ff */
[----:B------:R-:W-:Y:S01]  /*5ca0*/  @P4 STG.E.U16 desc[UR38][R6.64+0xa0], R64 ;  /* 0x0000a04006004986 */ /* 0x000fe2000c101526 */
[----:B------:R-:W-:-:S02]  /*5cb0*/  ISETP.GT.AND P3, PT, R3, 0x8, P0 ;  /* 0x000000080300780c */ /* 0x000fc40000764270 */
[----:B------:R-:W-:Y:S01]  /*5cc0*/  ISETP.GT.AND P0, PT, R4, 0x59, PT ;  /* 0x000000590400780c */ /* 0x000fe20003f04270 */
[----:B------:R-:W-:Y:S01]  /*5cd0*/  @P5 STG.E.U16 desc[UR38][R6.64+0xa2], R65 ;  /* 0x0000a24106005986 */ /* 0x000fe2000c101526 */
[C---:B------:R-:W-:Y:S02]  /*5ce0*/  ISETP.GT.AND P4, PT, R3.reuse, RZ, P1 ;  /* 0x000000ff0300720c */ /* 0x040fe40000f84270 */
[----:B------:R-:W-:Y:S02]  /*5cf0*/  F2FP.F16.F32.PACK_AB R66, RZ, R66 ;  /* 0x00000042ff42723e */ /* 0x000fe400000000ff */
[----:B------:R-:W-:Y:S02]  /*5d00*/  ISETP.GT.AND P5, PT, R3, RZ, P0 ;  /* 0x000000ff0300720c */ /* 0x000fe400007a4270 */
[----:B------:R-:W-:Y:S01]  /*5d10*/  F2FP.F16.F32.PACK_AB R67, RZ, R67 ;  /* 0x00000043ff43723e */ /* 0x000fe200000000ff */
[----:B------:R-:W-:Y:S01]  /*5d20*/  @P2 STG.E.U16 desc[UR38][R8.64+0xa0], R66 ;  /* 0x0000a04208002986 */ /* 0x000fe2000c101526 */
[----:B------:R-:W-:-:S02]  /*5d30*/  F2FP.F16.F32.PACK_AB R68, RZ, R68 ;  /* 0x00000044ff44723e */ /* 0x000fc400000000ff */
[C---:B------:R-:W-:Y:S01]  /*5d40*/  ISETP.GT.AND P2, PT, R3.reuse, 0x8, P1 ;  /* 0x000000080300780c */ /* 0x040fe20000f44270 */
[----:B------:R-:W-:Y:S01]  /*5d50*/  @P3 STG.E.U16 desc[UR38][R8.64+0xa2], R67 ;  /* 0x0000a24308003986 */ /* 0x000fe2000c101526 */
[C---:B------:R-:W-:Y:S02]  /*5d60*/  ISETP.GT.AND P1, PT, R4.reuse, 0x60, PT ;  /* 0x000000600400780c */ /* 0x040fe40003f24270 */
[----:B------:R-:W-:Y:S01]  /*5d70*/  F2FP.F16.F32.PACK_AB R69, RZ, R69 ;  /* 0x00000045ff45723e */ /* 0x000fe200000000ff */
[----:B------:R-:W-:Y:S01]  /*5d80*/  @P4 STG.E.U16 desc[UR38][R6.64+0xb0], R68 ;  /* 0x0000b04406004986 */ /* 0x000fe2000c101526 */
[C---:B------:R-:W-:Y:S02]  /*5d90*/  ISETP.GT.AND P3, PT, R3.reuse, 0x8, P0 ;  /* 0x000000080300780c */ /* 0x040fe40000764270 */
[----:B------:R-:W-:Y:S01]  /*5da0*/  ISETP.GT.AND P0, PT, R4, 0x61, PT ;  /* 0x000000610400780c */ /* 0x000fe20003f04270 */
[----:B------:R-:W-:Y:S01]  /*5db0*/  @P5 STG.E.U16 desc[UR38][R6.64+0xb2], R69 ;  /* 0x0000b24506005986 */ /* 0x000fe2000c101526 */
[----:B------:R-:W-:-:S02]  /*5dc0*/  ISETP.GT.AND P4, PT, R3, RZ, P1 ;  /* 0x000000ff0300720c */ /* 0x000fc40000f84270 */
[C---:B------:R-:W-:Y:S02]  /*5dd0*/  ISETP.GT.AND P5, PT, R3.reuse, RZ, P0 ;  /* 0x000000ff0300720c */ /* 0x040fe400007a4270 */
[----:B------:R-:W-:Y:S02]  /*5de0*/  F2FP.F16.F32.PACK_AB R70, RZ, R70 ;  /* 0x00000046ff46723e */ /* 0x000fe400000000ff */
[----:B------:R-:W-:Y:S02]  /*5df0*/  F2FP.F16.F32.PACK_AB R71, RZ, R71 ;  /* 0x00000047ff47723e */ /* 0x000fe400000000ff */
[----:B------:R-:W-:Y:S01]  /*5e00*/  F2FP.F16.F32.PACK_AB R72, RZ, R72 ;  /* 0x00000048ff48723e */ /* 0x000fe200000000ff */
[----:B------:R-:W-:Y:S01]  /*5e10*/  @P2 STG.E.U16 desc[UR38][R8.64+0xb0], R70 ;  /* 0x0000b04608002986 */ /* 0x000fe2000c101526 */
[----:B------:R-:W-:Y:S02]  /*5e20*/  F2FP.F16.F32.PACK_AB R73, RZ, R73 ;  /* 0x00000049ff49723e */ /* 0x000fe400000000ff */
[C---:B------:R-:W-:Y:S01]  /*5e30*/  ISETP.GT.AND P1, PT, R3.reuse, 0x8, P1 ;  /* 0x000000080300780c */ /* 0x040fe20000f24270 */
[----:B------:R-:W-:Y:S01]  /*5e40*/  @P3 STG.E.U16 desc[UR38][R8.64+0xb2], R71 ;  /* 0x0000b24708003986 */ /* 0x000fe2000c101526 */
[----:B------:R-:W-:-:S02]  /*5e50*/  ISETP.GT.AND P2, PT, R3, 0x8, P0 ;  /* 0x000000080300780c */ /* 0x000fc40000744270 */
[C---:B------:R-:W-:Y:S01]  /*5e60*/  ISETP.GT.AND P0, PT, R4.reuse, 0x69, PT ;  /* 0x000000690400780c */ /* 0x040fe20003f04270 */
[----:B------:R-:W-:Y:S01]  /*5e70*/  @P4 STG.E.U16 desc[UR38][R6.64+0xc0], R72 ;  /* 0x0000c04806004986 */ /* 0x000fe2000c101526 */
[----:B------:R-:W-:Y:S02]  /*5e80*/  ISETP.GT.AND P4, PT, R4, 0x68, PT ;  /* 0x000000680400780c */ /* 0x000fe40003f84270 */
[----:B------:R-:W-:Y:S01]  /*5e90*/  F2FP.F16.F32.PACK_AB R74, RZ, R74 ;  /* 0x0000004aff4a723e */ /* 0x000fe200000000ff */
[----:B------:R-:W-:Y:S01]  /*5ea0*/  @P5 STG.E.U16 desc[UR38][R6.64+0xc2], R73 ;  /* 0x0000c24906005986 */ /* 0x000fe2000c101526 */
[C---:B------:R-:W-:Y:S02]  /*5eb0*/  ISETP.GT.AND P5, PT, R3.reuse, RZ, P4 ;  /* 0x000000ff0300720c */ /* 0x040fe400027a4270 */
[----:B------:R-:W-:Y:S01]  /*5ec0*/  ISETP.GT.AND P3, PT, R3, RZ, P0 ;  /* 0x000000ff0300720c */ /* 0x000fe20000764270 */
[----:B------:R-:W-:Y:S01]  /*5ed0*/  @P1 STG.E.U16 desc[UR38][R8.64+0xc0], R74 ;  /* 0x0000c04a08001986 */ /* 0x000fe2000c101526 */
[----:B------:R-:W-:-:S02]  /*5ee0*/  F2FP.F16.F32.PACK_AB R75, RZ, R75 ;  /* 0x0000004bff4b723e */ /* 0x000fc400000000ff */
[----:B------:R-:W-:Y:S02]  /*5ef0*/  F2FP.F16.F32.PACK_AB R76, RZ, R76 ;  /* 0x0000004cff4c723e */ /* 0x000fe400000000ff */
[C---:B------:R-:W-:Y:S01]  /*5f00*/  ISETP.GT.AND P4, PT, R3.reuse, 0x8, P4 ;  /* 0x000000080300780c */ /* 0x040fe20002784270 */
[----:B------:R-:W-:Y:S01]  /*5f10*/  @P2 STG.E.U16 desc[UR38][R8.64+0xc2], R75 ;  /* 0x0000c24b08002986 */ /* 0x000fe2000c101526 */
[----:B------:R-:W-:Y:S02]  /*5f20*/  F2FP.F16.F32.PACK_AB R77, RZ, R77 ;  /* 0x0000004dff4d723e */ /* 0x000fe400000000ff */
[C---:B------:R-:W-:Y:S01]  /*5f30*/  ISETP.GT.AND P2, PT, R4.reuse, 0x71, PT ;  /* 0x000000710400780c */ /* 0x040fe20003f44270 */
[----:B------:R-:W-:Y:S01]  /*5f40*/  @P5 STG.E.U16 desc[UR38][R6.64+0xd0], R76 ;  /* 0x0000d04c06005986 */ /* 0x000fe2000c101526 */
[----:B------:R-:W-:Y:S02]  /*5f50*/  ISETP.GT.AND P5, PT, R3, 0x8, P0 ;  /* 0x000000080300780c */ /* 0x000fe400007a4270 */
[C---:B------:R-:W-:Y:S01]  /*5f60*/  ISETP.GT.AND P1, PT, R4.reuse, 0x78, PT ;  /* 0x000000780400780c */ /* 0x040fe20003f24270 */
[----:B------:R-:W-:Y:S01]  /*5f70*/  @P3 STG.E.U16 desc[UR38][R6.64+0xd2], R77 ;  /* 0x0000d24d06003986 */ /* 0x000fe2000c101526 */
[----:B------:R-:W-:-:S02]  /*5f80*/  ISETP.GT.AND P3, PT, R4, 0x70, PT ;  /* 0x000000700400780c */ /* 0x000fc40003f64270 */
[----:B------:R-:W-:Y:S01]  /*5f90*/  ISETP.GT.AND P0, PT, R4, 0x79, PT ;  /* 0x000000790400780c */ /* 0x000fe20003f04270 */
[----:B------:R-:W-:Y:S01]  /*5fa0*/  @P4 IMAD.MOV.U32 R4, RZ, RZ, R8 ;  /* 0x000000ffff044224 */ /* 0x000fe200078e0008 */
[----:B------:R-:W-:Y:S01]  /*5fb0*/  F2FP.F16.F32.PACK_AB R78, RZ, R78 ;  /* 0x0000004eff4e723e */ /* 0x000fe200000000ff */
[----:B------:R-:W-:Y:S01]  /*5fc0*/  @P4 IMAD.MOV.U32 R5, RZ, RZ, R9 ;  /* 0x000000ffff054224 */ /* 0x000fe200078e0009 */
[----:B------:R-:W-:Y:S02]  /*5fd0*/  F2FP.F16.F32.PACK_AB R79, RZ, R79 ;  /* 0x0000004fff4f723e */ /* 0x000fe400000000ff */
[----:B------:R-:W-:Y:S02]  /*5fe0*/  F2FP.F16.F32.PACK_AB R80, RZ, R80 ;  /* 0x00000050ff50723e */ /* 0x000fe400000000ff */
[----:B------:R0:W-:Y:S01]  /*5ff0*/  @P4 STG.E.U16 desc[UR38][R4.64+0xd0], R78 ;  /* 0x0000d04e04004986 */ /* 0x0001e2000c101526 */
[----:B------:R-:W-:Y:S02]  /*6000*/  ISETP.GT.AND P4, PT, R3, RZ, P2 ;  /* 0x000000ff0300720c */ /* 0x000fe40001784270 */
[----:B------:R-:W-:-:S02]  /*6010*/  F2FP.F16.F32.PACK_AB R81, RZ, R81 ;  /* 0x00000051ff51723e */ /* 0x000fc400000000ff */
[----:B------:R-:W-:Y:S02]  /*6020*/  ISETP.GT.AND P2, PT, R3, 0x8, P2 ;  /* 0x000000080300780c */ /* 0x000fe40001744270 */
[----:B------:R-:W-:Y:S02]  /*6030*/  F2FP.F16.F32.PACK_AB R82, RZ, R82 ;  /* 0x00000052ff52723e */ /* 0x000fe400000000ff */
[----:B------:R-:W-:Y:S02]  /*6040*/  F2FP.F16.F32.PACK_AB R83, RZ, R83 ;  /* 0x00000053ff53723e */ /* 0x000fe400000000ff */
[----:B------:R-:W-:Y:S01]  /*6050*/  F2FP.F16.F32.PACK_AB R84, RZ, R84 ;  /* 0x00000054ff54723e */ /* 0x000fe200000000ff */
[----:B0-----:R-:W-:Y:S01]  /*6060*/  @P5 IMAD.MOV.U32 R4, RZ, RZ, R8 ;  /* 0x000000ffff045224 */ /* 0x001fe200078e0008 */
[----:B------:R-:W-:Y:S01]  /*6070*/  F2FP.F16.F32.PACK_AB R85, RZ, R85 ;  /* 0x00000055ff55723e */ /* 0x000fe200000000ff */
[----:B------:R-:W-:Y:S01]  /*6080*/  @P5 IMAD.MOV.U32 R5, RZ, RZ, R9 ;  /* 0x000000ffff055224 */ /* 0x000fe200078e0009 */
[----:B------:R-:W-:-:S02]  /*6090*/  F2FP.F16.F32.PACK_AB R86, RZ, R86 ;  /* 0x00000056ff56723e */ /* 0x000fc400000000ff */
[----:B------:R-:W-:Y:S02]  /*60a0*/  F2FP.F16.F32.PACK_AB R87, RZ, R87 ;  /* 0x00000057ff57723e */ /* 0x000fe400000000ff */
[----:B------:R0:W-:Y:S01]  /*60b0*/  @P5 STG.E.U16 desc[UR38][R4.64+0xd2], R79 ;  /* 0x0000d24f04005986 */ /* 0x0001e2000c101526 */
[C---:B------:R-:W-:Y:S02]  /*60c0*/  ISETP.GT.AND P5, PT, R3.reuse, RZ, P3 ;  /* 0x000000ff0300720c */ /* 0x040fe40001fa4270 */
[----:B------:R-:W-:-:S11]  /*60d0*/  ISETP.GT.AND P3, PT, R3, 0x8, P3 ;  /* 0x000000080300780c */ /* 0x000fd60001f64270 */
[----:B0-----:R-:W-:Y:S02]  /*60e0*/  @P5 IMAD.MOV.U32 R4, RZ, RZ, R6 ;  /* 0x000000ffff045224 */ /* 0x001fe400078e0006 */
[----:B------:R-:W-:-:S05]  /*60f0*/  @P5 IMAD.MOV.U32 R5, RZ, RZ, R7 ;  /* 0x000000ffff055224 */ /* 0x000fca00078e0007 */
[----:B------:R0:W-:Y:S01]  /*6100*/  @P5 STG.E.U16 desc[UR38][R4.64+0xe0], R80 ;  /* 0x0000e05004005986 */ /* 0x0001e2000c101526 */
[C---:B------:R-:W-:Y:S02]  /*6110*/  ISETP.GT.AND P5, PT, R3.reuse, RZ, P0 ;  /* 0x000000ff0300720c */ /* 0x040fe400007a4270 */
[----:B------:R-:W-:Y:S01]  /*6120*/  ISETP.GT.AND P0, PT, R3, 0x8, P0 ;  /* 0x000000080300780c */ /* 0x000fe20000704270 */
[----:B0-----:R-:W-:Y:S02]  /*6130*/  @P4 IMAD.MOV.U32 R4, RZ, RZ, R6 ;  /* 0x000000ffff044224 */ /* 0x001fe400078e0006 */
[----:B------:R-:W-:-:S05]  /*6140*/  @P4 IMAD.MOV.U32 R5, RZ, RZ, R7 ;  /* 0x000000ffff054224 */ /* 0x000fca00078e0007 */
[----:B------:R0:W-:Y:S01]  /*6150*/  @P4 STG.E.U16 desc[UR38][R4.64+0xe2], R81 ;  /* 0x0000e25104004986 */ /* 0x0001e2000c101526 */
[C---:B------:R-:W-:Y:S02]  /*6160*/  ISETP.GT.AND P4, PT, R3.reuse, RZ, P1 ;  /* 0x000000ff0300720c */ /* 0x040fe40000f84270 */
[----:B------:R-:W-:Y:S01]  /*6170*/  ISETP.GT.AND P1, PT, R3, 0x8, P1 ;  /* 0x000000080300780c */ /* 0x000fe20000f24270 */
[----:B0-----:R-:W-:Y:S02]  /*6180*/  @P3 IMAD.MOV.U32 R4, RZ, RZ, R8 ;  /* 0x000000ffff043224 */ /* 0x001fe400078e0008 */
[----:B------:R-:W-:-:S05]  /*6190*/  @P3 IMAD.MOV.U32 R5, RZ, RZ, R9 ;  /* 0x000000ffff053224 */ /* 0x000fca00078e0009 */
[----:B------:R0:W-:Y:S02]  /*61a0*/  @P3 STG.E.U16 desc[UR38][R4.64+0xe0], R82 ;  /* 0x0000e05204003986 */ /* 0x0001e4000c101526 */
[----:B0-----:R-:W-:Y:S02]  /*61b0*/  @P2 IMAD.MOV.U32 R4, RZ, RZ, R8 ;  /* 0x000000ffff042224 */ /* 0x001fe400078e0008 */
[----:B------:R-:W-:-:S05]  /*61c0*/  @P2 IMAD.MOV.U32 R5, RZ, RZ, R9 ;  /* 0x000000ffff052224 */ /* 0x000fca00078e0009 */
[----:B------:R0:W-:Y:S02]  /*61d0*/  @P2 STG.E.U16 desc[UR38][R4.64+0xe2], R83 ;  /* 0x0000e25304002986 */ /* 0x0001e4000c101526 */
[----:B0-----:R-:W-:Y:S02]  /*61e0*/  @P4 IMAD.MOV.U32 R4, RZ, RZ, R6 ;  /* 0x000000ffff044224 */ /* 0x001fe400078e0006 */
[----:B------:R-:W-:-:S05]  /*61f0*/  @P4 IMAD.MOV.U32 R5, RZ, RZ, R7 ;  /* 0x000000ffff054224 */ /* 0x000fca00078e0007 */
[----:B------:R0:W-:Y:S04]  /*6200*/  @P4 STG.E.U16 desc[UR38][R4.64+0xf0], R84 ;  /* 0x0000f05404004986 */ /* 0x0001e8000c101526 */
[----:B------:R1:W-:Y:S01]  /*6210*/  @P5 STG.E.U16 desc[UR38][R6.64+0xf2], R85 ;  /* 0x0000f25506005986 */ /* 0x0003e2000c101526 */
[----:B0-----:R-:W-:Y:S02]  /*6220*/  @P1 IMAD.MOV.U32 R4, RZ, RZ, R8 ;  /* 0x000000ffff041224 */ /* 0x001fe400078e0008 */
[----:B------:R-:W-:-:S05]  /*6230*/  @P1 IMAD.MOV.U32 R5, RZ, RZ, R9 ;  /* 0x000000ffff051224 */ /* 0x000fca00078e0009 */
[----:B------:R1:W-:Y:S04]  /*6240*/  @P1 STG.E.U16 desc[UR38][R4.64+0xf0], R86 ;  /* 0x0000f05604001986 */ /* 0x0003e8000c101526 */
[----:B------:R1:W-:Y:S02]  /*6250*/  @P0 STG.E.U16 desc[UR38][R8.64+0xf2], R87 ;  /* 0x0000f25708000986 */ /* 0x0003e4000c101526 */
.L_x_158:
[----:B------:R-:W-:Y:S05]  /*6260*/  BSYNC B0 ;  /* 0x0000000000007941 */ /* 0x000fea0003800000 */
.L_x_32:
[----:B------:R-:W-:Y:S01]  /*6270*/  IADD3 R16, P0, R16, UR36, RZ ;  /* 0x0000002410107c10 */ /* 0x000fe2000ff1e0ff */
[----:B------:R-:W-:Y:S01]  /*6280*/  ULDC.64 UR4, c[0x0][0x650] ;  /* 0x0001940000047ab9 */ /* 0x000fe20000000a00 */
[----:B------:R-:W-:Y:S01]  /*6290*/  PRMT R3, RZ, 0x7610, R3 ;  /* 0x00007610ff037816 */ /* 0x000fe20000000003 */
[----:B------:R-:W-:Y:S01]  /*62a0*/  IMAD.MOV.U32 R100, RZ, RZ, -0x1 ;  /* 0xffffffffff647424 */ /* 0x000fe200078e00ff */
[----:B------:R-:W-:Y:S01]  /*62b0*/  IADD3.X R17, R17, UR42, RZ, P0, !PT ;  /* 0x0000002a11117c10 */ /* 0x000fe200087fe4ff */
[----:B------:R-:W-:Y:S01]  /*62c0*/  IMAD.MOV.U32 R101, RZ, RZ, -0x1 ;  /* 0xffffffffff657424 */ /* 0x000fe200078e00ff */
[----:B------:R-:W-:-:S04]  /*62d0*/  ISETP.GE.U32.AND P0, PT, R16, UR4, PT ;  /* 0x0000000410007c0c */ /* 0x000fc8000bf06070 */
[----:B------:R-:W-:-:S13]  /*62e0*/  ISETP.GE.U32.AND.EX P0, PT, R17, UR5, PT, P0 ;  /* 0x0000000511007c0c */ /* 0x000fda000bf06100 */
[----:B------:R-:W-:Y:S05]  /*62f0*/  @P0 BRA `(.L_x_159) ;  /* 0x00000004004c0947 */ /* 0x000fea0003800000 */
[----:B------:R-:W0:Y:S01]  /*6300*/  LDC.64 R10, c[0x0][0x628] ;  /* 0x00018a00ff0a7b82 */ /* 0x000e220000000a00 */
[----:B---3--:R-:W3:Y:S01]  /*6310*/  S2R R12, SR_CTAID.X ;  /* 0x00000000000c7919 */ /* 0x008ee20000002500 */
[----:B-12-4-:R-:W-:Y:S02]  /*6320*/  IMAD.MOV.U32 R8, RZ, RZ, R16 ;  /* 0x000000ffff087224 */ /* 0x016fe400078e0010 */
[----:B------:R-:W-:Y:S01]  /*6330*/  IMAD.MOV.U32 R9, RZ, RZ, R17 ;  /* 0x000000ffff097224 */ /* 0x000fe200078e0011 */
[----:B------:R-:W1:Y:S03]  /*6340*/  S2R R20, SR_CTAID.Y ;  /* 0x0000000000147919 */ /* 0x000e660000002600 */
[----:B------:R-:W2:Y:S08]  /*6350*/  LDC R0, c[0x0][0x630] ;  /* 0x00018c00ff007b82 */ /* 0x000eb00000000800 */
[----:B------:R-:W4:Y:S01]  /*6360*/  LDC.64 R14, c[0x0][0x620] ;  /* 0x00018800ff0e7b82 */ /* 0x000f220000000a00 */
[----:B0-----:R-:W-:-:S04]  /*6370*/  ISETP.NE.U32.AND P0, PT, R10, RZ, PT ;  /* 0x000000ff0a00720c */ /* 0x001fc80003f05070 */
[----:B------:R-:W-:-:S13]  /*6380*/  ISETP.NE.AND.EX P0, PT, R11, RZ, PT, P0 ;  /* 0x000000ff0b00720c */ /* 0x000fda0003f05300 */
[----:B-1234-:R-:W-:Y:S05]  /*6390*/  @!P0 BRA `(.L_x_160) ;  /* 0x0000000000288947 */ /* 0x01efea0003800000 */
        /* <DEDUP_REMOVED lines=10> */
.L_x_160:
[-CC-:B------:R-:W-:Y:S01]  /*6440*/  SHF.R.U64 R101, R8, R0.reuse, R9.reuse ;  /* 0x0000000008657219 */ /* 0x180fe20000001209 */
[----:B------:R-:W0:Y:S01]  /*6450*/  LDC.64 R26, c[0x0][0x640] ;  /* 0x00019000ff1a7b82 */ /* 0x000e220000000a00 */
[----:B------:R-:W-:Y:S01]  /*6460*/  SHF.R.U32.HI R0, RZ, R0, R9 ;  /* 0x00000000ff007219 */ /* 0x000fe20000011609 */
[----:B------:R-:W-:Y:S01]  /*6470*/  ULDC UR4, c[0x0][0x150] ;  /* 0x0000540000047ab9 */ /* 0x000fe20000000800 */
[----:B------:R-:W-:Y:S02]  /*6480*/  IADD3 R3, P0, RZ, -R101, RZ ;  /* 0x80000065ff037210 */ /* 0x000fe40007f1e0ff */
[----:B------:R-:W-:-:S03]  /*6490*/  I2FP.F32.U32 R7, R12 ;  /* 0x0000000c00077245 */ /* 0x000fc60000201000 */
[----:B------:R-:W1:Y:S01]  /*64a0*/  LDC R6, c[0x0][0x618] ;  /* 0x00018600ff067b82 */ /* 0x000e620000000800 */
[----:B------:R-:W-:Y:S02]  /*64b0*/  IMAD.X R5, RZ, RZ, ~R0, P0 ;  /* 0x000000ffff057224 */ /* 0x000fe400000e0e00 */
[----:B------:R-:W-:Y:S01]  /*64c0*/  FMUL R7, R7, UR4 ;  /* 0x0000000407077c20 */ /* 0x000fe20008400000 */
[----:B------:R-:W-:Y:S01]  /*64d0*/  ULDC UR4, c[0x0][0x154] ;  /* 0x0000550000047ab9 */ /* 0x000fe20000000800 */
[-C--:B------:R-:W-:Y:S02]  /*64e0*/  IMAD R0, R5, R14.reuse, RZ ;  /* 0x0000000e05007224 */ /* 0x080fe400078e02ff */
[C---:B------:R-:W-:Y:S01]  /*64f0*/  IMAD.WIDE.U32 R4, R3.reuse, R14, R16 ;  /* 0x0000000e03047225 */ /* 0x040fe200078e0010 */
[----:B------:R-:W2:Y:S01]  /*6500*/  LDC R8, c[0x0][0x608] ;  /* 0x00018200ff087b82 */ /* 0x000ea20000000800 */
[----:B------:R-:W3:Y:S02]  /*6510*/  F2I.U32.TRUNC.NTZ R7, R7 ;  /* 0x0000000700077305 */ /* 0x000ee4000020f000 */
[----:B------:R-:W-:Y:S01]  /*6520*/  IMAD R3, R3, R15, R0 ;  /* 0x0000000f03037224 */ /* 0x000fe200078e0200 */
[----:B------:R-:W-:-:S03]  /*6530*/  I2FP.F32.U32 R0, R20 ;  /* 0x0000001400007245 */ /* 0x000fc60000201000 */
[----:B------:R-:W-:Y:S01]  /*6540*/  IMAD.IADD R3, R5, 0x1, R3 ;  /* 0x0000000105037824 */ /* 0x000fe200078e0203 */
[----:B------:R-:W4:Y:S01]  /*6550*/  LDC R11, c[0x0][0x658] ;  /* 0x00019600ff0b7b82 */ /* 0x000f220000000800 */
[----:B0-----:R-:W-:-:S04]  /*6560*/  ISETP.NE.U32.AND P0, PT, R26, RZ, PT ;  /* 0x000000ff1a00720c */ /* 0x001fc80003f05070 */
[----:B------:R-:W-:-:S03]  /*6570*/  ISETP.NE.AND.EX P0, PT, R27, RZ, PT, P0 ;  /* 0x000000ff1b00720c */ /* 0x000fc60003f05300 */
[----:B------:R-:W0:Y:S01]  /*6580*/  LDC R9, c[0x0][0x144] ;  /* 0x00005100ff097b82 */ /* 0x000e220000000800 */
[-C--:B-1----:R-:W-:Y:S01]  /*6590*/  SHF.R.U64 R10, R4, R6.reuse, R3 ;  /* 0x00000006040a7219 */ /* 0x082fe20000001203 */
[----:B---3--:R-:W-:Y:S01]  /*65a0*/  IMAD.MOV R7, RZ, RZ, -R7 ;  /* 0x000000ffff077224 */ /* 0x008fe200078e0a07 */
[----:B------:R-:W-:Y:S01]  /*65b0*/  SHF.R.U32.HI R3, RZ, R6, R3 ;  /* 0x00000006ff037219 */ /* 0x000fe20000011603 */
[----:B------:R-:W-:-:S04]  /*65c0*/  FMUL R6, R0, UR4 ;  /* 0x0000000400067c20 */ /* 0x000fc80008400000 */
[----:B------:R-:W1:Y:S01]  /*65d0*/  LDC R21, c[0x0][0x148] ;  /* 0x00005200ff157b82 */ /* 0x000e620000000800 */
[----:B------:R3:W0:Y:S01]  /*65e0*/  F2I.U32.TRUNC.NTZ R14, R6 ;  /* 0x00000006000e7305 */ /* 0x000622000020f000 */
[-CC-:B--2---:R-:W-:Y:S02]  /*65f0*/  SHF.R.U64 R13, R10, R8.reuse, R3.reuse ;  /* 0x000000080a0d7219 */ /* 0x184fe40000001203 */
[----:B------:R-:W-:-:S04]  /*6600*/  SHF.R.U32.HI R0, RZ, R8, R3 ;  /* 0x00000008ff007219 */ /* 0x000fc80000011603 */
[----:B-----5:R-:W2:Y:S01]  /*6610*/  LDC R24, c[0x0][0x648] ;  /* 0x00019200ff187b82 */ /* 0x020ea20000000800 */
[-CC-:B----4-:R-:W-:Y:S02]  /*6620*/  SHF.R.U64 R15, R13, R11.reuse, R0.reuse ;  /* 0x0000000b0d0f7219 */ /* 0x190fe40000001200 */
[----:B------:R-:W-:-:S03]  /*6630*/  SHF.R.U32.HI R5, RZ, R11, R0 ;  /* 0x0000000bff057219 */ /* 0x000fc60000011600 */
[----:B------:R-:W-:Y:S02]  /*6640*/  IMAD.MOV.U32 R4, RZ, RZ, R15 ;  /* 0x000000ffff047224 */ /* 0x000fe400078e000f */
[----:B------:R-:W4:Y:S01]  /*6650*/  LDC R28, c[0x0][0x638] ;  /* 0x00018e00ff1c7b82 */ /* 0x000f220000000800 */
[----:B0-----:R-:W-:-:S07]  /*6660*/  IMAD R25, R9, R7, R12 ;  /* 0x0000000709197224 */ /* 0x001fce00078e020c */
[----:B------:R-:W0:Y:S08]  /*6670*/  LDC R29, c[0x0][0x610] ;  /* 0x00018400ff1d7b82 */ /* 0x000e300000000800 */
[----:B------:R-:W0:Y:S01]  /*6680*/  LDC R30, c[0x0][0x600] ;  /* 0x00018000ff1e7b82 */ /* 0x000e220000000800 */
[----:B-123--:R-:W-:Y:S05]  /*6690*/  @!P0 BRA `(.L_x_161) ;  /* 0x0000000000288947 */ /* 0x00efea0003800000 */
[----:B------:R-:W1:Y:S02]  /*66a0*/  LDC R0, c[0x0][0x64c] ;  /* 0x00019300ff007b82 */ /* 0x000e640000000800 */
[----:B-1----:R-:W-:-:S05]  /*66b0*/  IADD3 R3, P0, R15, R0, RZ ;  /* 0x000000000f037210 */ /* 0x002fca0007f1e0ff */
        /* <DEDUP_REMOVED lines=8> */
.L_x_161:
[----:B------:R-:W-:Y:S01]  /*6740*/  ISETP.NE.AND P0, PT, R2, 0x1, PT ;  /* 0x000000010200780c */ /* 0x000fe20003f05270 */
[----:B------:R-:W-:Y:S01]  /*6750*/  IMAD.MOV R14, RZ, RZ, -R14 ;  /* 0x000000ffff0e7224 */ /* 0x000fe200078e0a0e */
[----:B------:R-:W-:Y:S02]  /*6760*/  SHF.R.U64 R3, R4, R24, R5 ;  /* 0x0000001804037219 */ /* 0x000fe40000001205 */
[----:B------:R-:W-:Y:S02]  /*6770*/  LOP3.LUT R0, R13, R98, RZ, 0xc0, !PT ;  /* 0x000000620d007212 */ /* 0x000fe400078ec0ff */
[----:B------:R-:W-:Y:S01]  /*6780*/  LOP3.LUT R10, R10, R97, RZ, 0xc0, !PT ;  /* 0x000000610a0a7212 */ /* 0x000fe200078ec0ff */
[----:B------:R-:W-:Y:S02]  /*6790*/  IMAD.MOV R4, RZ, RZ, -R3 ;  /* 0x000000ffff047224 */ /* 0x000fe400078e0a03 */
[----:B------:R-:W-:Y:S02]  /*67a0*/  IMAD R0, R93, R3, R0 ;  /* 0x000000035d007224 */ /* 0x000fe400078e0200 */
[----:B----4-:R-:W-:-:S02]  /*67b0*/  IMAD R3, R4, R28, R15 ;  /* 0x0000001c04037224 */ /* 0x010fc400078e020f */
[----:B------:R-:W-:Y:S02]  /*67c0*/  @P0 IMAD R25, R21, R14, R20 ;  /* 0x0000000e15190224 */ /* 0x000fe400078e0214 */
[----:B0-----:R-:W-:Y:S02]  /*67d0*/  IMAD R5, R3, R30, R10 ;  /* 0x0000001e03057224 */ /* 0x001fe400078e020a */
[----:B------:R-:W-:Y:S02]  /*67e0*/  IMAD R0, R0, R29, R25 ;  /* 0x0000001d00007224 */ /* 0x000fe400078e0219 */
[----:B------:R-:W-:-:S03]  /*67f0*/  IMAD.MOV.U32 R4, RZ, RZ, 0x1 ;  /* 0x00000001ff047424 */ /* 0x000fc600078e00ff */
[----:B------:R-:W-:Y:S02]  /*6800*/  SEL R100, R5, R0, !P0 ;  /* 0x0000000005647207 */ /* 0x000fe40004000000 */
[----:B------:R-:W-:Y:S02]  /*6810*/  PRMT R3, R4, 0x7610, R3 ;  /* 0x0000761004037816 */ /* 0x000fe40000000003 */
[----:B------:R-:W-:-:S07]  /*6820*/  SEL R0, R0, R5, !P0 ;  /* 0x0000000500007207 */ /* 0x000fce0004000000 */
.L_x_159:
[----:B------:R-:W-:Y:S01]  /*6830*/  LOP3.LUT P0, RZ, R3, 0xff, RZ, 0xc0, !PT ;  /* 0x000000ff03ff7812 */ /* 0x000fe2000780c0ff */
[----:B------:R-:W-:Y:S01]  /*6840*/  UIMAD.WIDE.U32 UR4, UR41, -0x55555555, URZ ;  /* 0xaaaaaaab290478a5 */ /* 0x000fe2000f8e003f */
[----:B------:R-:W-:-:S03]  /*6850*/  IMAD.MOV.U32 R103, RZ, RZ, R0 ;  /* 0x000000ffff677224 */ /* 0x000fc600078e0000 */
[----:B------:R-:W-:-:S04]  /*6860*/  USHF.R.U32.HI UR4, URZ, 0x2, UR5 ;  /* 0x000000023f047899 */ /* 0x000fc80008011605 */
[----:B------:R-:W-:-:S04]  /*6870*/  UIMAD UR41, UR4, -0x6, UR41 ;  /* 0xfffffffa042978a4 */ /* 0x000fc8000f8e0229 */
[----:B------:R-:W-:Y:S08]  /*6880*/  @P0 BRA `(.L_x_162) ;  /* 0xffffffac000c0947 */ /* 0x000ff0000383ffff */
[----:B------:R-:W-:Y:S05]  /*6890*/  EXIT ;  /* 0x000000000000794d */ /* 0x000fea0003800000 */
.L_x_7:
        /* <DEDUP_REMOVED lines=26> */
.L_x_164:
[----:B------:R-:W0:Y:S01]  /*6a40*/  LDC.64 R28, c[0x0][0x640] ;  /* 0x00019000ff1c7b82 */ /* 0x000e220000000a00 */
[-CC-:B------:R-:W-:Y:S01]  /*6a50*/  SHF.R.U64 R22, R14, R6.reuse, R15.reuse ;  /* 0x000000060e167219 */ /* 0x180fe2000000120f */
[----:B------:R-:W-:Y:S01]  /*6a60*/  IMAD.MOV.U32 R30, RZ, RZ, 0x1 ;  /* 0x00000001ff1e7424 */ /* 0x000fe200078e00ff */
[----:B------:R-:W-:Y:S02]  /*6a70*/  SHF.R.U32.HI R6, RZ, R6, R15 ;  /* 0x00000006ff067219 */ /* 0x000fe4000001160f */
[----:B------:R-:W-:-:S03]  /*6a80*/  IADD3 R13, P0, RZ, -R22, RZ ;  /* 0x80000016ff0d7210 */ /* 0x000fc60007f1e0ff */
[----:B------:R-:W1:Y:S02]  /*6a90*/  LDC R12, c[0x0][0x618] ;  /* 0x00018600ff0c7b82 */ /* 0x000e640000000800 */
[----:B------:R-:W-:-:S04]  /*6aa0*/  IMAD.X R11, RZ, RZ, ~R6, P0 ;  /* 0x000000ffff0b7224 */ /* 0x000fc800000e0e06 */
[-C--:B------:R-:W-:Y:S02]  /*6ab0*/  IMAD R6, R11, R24.reuse, RZ ;  /* 0x000000180b067224 */ /* 0x080fe400078e02ff */
[----:B------:R-:W2:Y:S01]  /*6ac0*/  LDC R14, c[0x0][0x608] ;  /* 0x00018200ff0e7b82 */ /* 0x000ea20000000800 */
[----:B------:R-:W-:-:S04]  /*6ad0*/  IMAD.WIDE.U32 R10, R13, R24, R16 ;  /* 0x000000180d0a7225 */ /* 0x000fc800078e0010 */
[----:B------:R-:W-:-:S03]  /*6ae0*/  IMAD R13, R13, R25, R6 ;  /* 0x000000190d0d7224 */ /* 0x000fc600078e0206 */
[----:B------:R-:W3:Y:S01]  /*6af0*/  LDC R27, c[0x0][0x658] ;  /* 0x00019600ff1b7b82 */ /* 0x000ee20000000800 */
[----:B------:R-:W-:Y:S01]  /*6b00*/  IMAD.IADD R11, R11, 0x1, R13 ;  /* 0x000000010b0b7824 */ /* 0x000fe200078e020d */
[----:B0-----:R-:W-:-:S04]  /*6b10*/  ISETP.NE.U32.AND P0, PT, R28, RZ, PT ;  /* 0x000000ff1c00720c */ /* 0x001fc80003f05070 */
[----:B------:R-:W-:Y:S02]  /*6b20*/  ISETP.NE.AND.EX P0, PT, R29, RZ, PT, P0 ;  /* 0x000000ff1d00720c */ /* 0x000fe40003f05300 */
[----:B------:R-:W0:Y:S01]  /*6b30*/  LDC R20, c[0x0][0x600] ;  /* 0x00018000ff147b82 */ /* 0x000e220000000800 */
[-CC-:B-1----:R-:W-:Y:S01]  /*6b40*/  SHF.R.U64 R8, R10, R12.reuse, R11.reuse ;  /* 0x0000000c0a087219 */ /* 0x182fe2000000120b */
[----:B------:R-:W-:Y:S01]  /*6b50*/  IMAD.MOV.U32 R10, RZ, RZ, -0x1 ;  /* 0xffffffffff0a7424 */ /* 0x000fe200078e00ff */
[----:B------:R-:W-:-:S05]  /*6b60*/  SHF.R.U32.HI R11, RZ, R12, R11 ;  /* 0x0000000cff0b7219 */ /* 0x000fca000001160b */
[----:B------:R-:W1:Y:S01]  /*6b70*/  LDC R24, c[0x0][0x648] ;  /* 0x00019200ff187b82 */ /* 0x000e620000000800 */
[-CC-:B--2---:R-:W-:Y:S02]  /*6b80*/  SHF.R.U64 R21, R8, R14.reuse, R11.reuse ;  /* 0x0000000e08157219 */ /* 0x184fe4000000120b */
[----:B------:R-:W-:-:S05]  /*6b90*/  SHF.R.U32.HI R6, RZ, R14, R11 ;  /* 0x0000000eff067219 */ /* 0x000fca000001160b */
[----:B------:R-:W2:Y:S01]  /*6ba0*/  LDC R26, c[0x0][0x638] ;  /* 0x00018e00ff1a7b82 */ /* 0x000ea20000000800 */
[-C--:B---3--:R-:W-:Y:S02]  /*6bb0*/  SHF.L.U32 R10, R10, R27.reuse, RZ ;  /* 0x0000001b0a0a7219 */ /* 0x088fe400000006ff */
[-CC-:B------:R-:W-:Y:S02]  /*6bc0*/  SHF.R.U64 R25, R21, R27.reuse, R6.reuse ;  /* 0x0000001b15197219 */ /* 0x180fe40000001206 */
[----:B------:R-:W-:Y:S02]  /*6bd0*/  LOP3.LUT R32, RZ, R10, RZ, 0x33, !PT ;  /* 0x0000000aff207212 */ /* 0x000fe400078e33ff */
[----:B------:R-:W-:Y:S01]  /*6be0*/  SHF.R.U32.HI R11, RZ, R27, R6 ;  /* 0x0000001bff0b7219 */ /* 0x000fe20000011606 */
[----:B------:R-:W3:Y:S01]  /*6bf0*/  LDC R31, c[0x0][0x610] ;  /* 0x00018400ff1f7b82 */ /* 0x000ee20000000800 */
[----:B------:R-:W-:Y:S01]  /*6c00*/  IMAD.MOV.U32 R10, RZ, RZ, R25 ;  /* 0x000000ffff0a7224 */ /* 0x000fe200078e0019 */
[----:B------:R-:W-:Y:S06]  /*6c10*/  @!P0 BRA `(.L_x_165) ;  /* 0x0000000000288947 */ /* 0x000fec0003800000 */
        /* <DEDUP_REMOVED lines=10> */
.L_x_165:
[----:B------:R-:W-:Y:S02]  /*6cc0*/  ISETP.NE.AND P0, PT, R2, 0x1, PT ;  /* 0x000000010200780c */ /* 0x000fe40003f05270 */
[----:B-1----:R-:W-:Y:S01]  /*6cd0*/  SHF.R.U64 R6, R10, R24, R11 ;  /* 0x000000180a067219 */ /* 0x002fe2000000120b */
[----:B0-----:R-:W-:Y:S01]  /*6ce0*/  VIADD R11, R20, 0xffffffff ;  /* 0xffffffff140b7836 */ /* 0x001fe20000000000 */
[----:B------:R-:W-:Y:S02]  /*6cf0*/  SHF.L.U32 R30, R30, R27, RZ ;  /* 0x0000001b1e1e7219 */ /* 0x000fe400000006ff */
[----:B------:R-:W-:Y:S01]  /*6d00*/  LOP3.LUT R5, R21, R32, RZ, 0xc0, !PT ;  /* 0x0000002015057212 */ /* 0x000fe200078ec0ff */
[----:B------:R-:W-:-:S04]  /*6d10*/  IMAD.MOV R10, RZ, RZ, -R6 ;  /* 0x000000ffff0a7224 */ /* 0x000fc800078e0a06 */
[----:B------:R-:W-:Y:S01]  /*6d20*/  IMAD R6, R30, R6, R5 ;  /* 0x000000061e067224 */ /* 0x000fe200078e0205 */
[----:B------:R-:W-:Y:S01]  /*6d30*/  LOP3.LUT R5, R8, R11, RZ, 0xc0, !PT ;  /* 0x0000000b08057212 */ /* 0x000fe200078ec0ff */
[----:B------:R-:W-:Y:S02]  /*6d40*/  @P0 IMAD R7, R9, R23, R4 ;  /* 0x0000001709070224 */ /* 0x000fe400078e0204 */
[----:B--2---:R-:W-:Y:S02]  /*6d50*/  IMAD R4, R10, R26, R25 ;  /* 0x0000001a0a047224 */ /* 0x004fe400078e0219 */
[----:B---3--:R-:W-:Y:S02]  /*6d60*/  IMAD R7, R6, R31, R7 ;  /* 0x0000001f06077224 */ /* 0x008fe400078e0207 */
[----:B------:R-:W-:Y:S02]  /*6d70*/  IMAD R4, R4, R20, R5 ;  /* 0x0000001404047224 */ /* 0x000fe400078e0205 */
[----:B------:R-:W-:-:S02]  /*6d80*/  IMAD.MOV.U32 R8, RZ, RZ, 0x1 ;  /* 0x00000001ff087424 */ /* 0x000fc400078e00ff */
[----:B------:R-:W-:Y:S01]  /*6d90*/  IMAD.MOV.U32 R6, RZ, RZ, R22 ;  /* 0x000000ffff067224 */ /* 0x000fe200078e0016 */
[----:B------:R-:W-:Y:S02]  /*6da0*/  SEL R20, R4, R7, !P0 ;  /* 0x0000000704147207 */ /* 0x000fe40004000000 */
[----:B------:R-:W-:-:S07]  /*6db0*/  SEL R21, R7, R4, !P0 ;  /* 0x0000000407157207 */ /* 0x000fce0004000000 */
.L_x_163:
[----:B------:R-:W-:-:S08]  /*6dc0*/  NOP ;  /* 0x0000000000007918 */ /* 0x000fd00000000000 */
[----:B------:R-:W0:-:S00]  /*6dd0*/  USETMAXREG.DEALLOC.CTAPOOL 0x28 ;  /* 0x00000028000079c8 */ /* 0x000e0000080e0500 */
[----:B0-----:R-:W-:-:S13]  /*6de0*/  ISETP.NE.AND P0, PT, R3, RZ, PT ;  /* 0x000000ff0300720c */ /* 0x001fda0003f05270 */
[----:B------:R-:W-:Y:S05]  /*6df0*/  @P0 EXIT ;  /* 0x000000000000094d */ /* 0x000fea0003800000 */
[----:B------:R-:W-:Y:S01]  /*6e00*/  LOP3.LUT P0, RZ, R8, 0xff, RZ, 0xc0, !PT ;  /* 0x000000ff08ff7812 */ /* 0x000fe2000780c0ff */
[----:B------:R-:W-:Y:S02]  /*6e10*/  IMAD.MOV.U32 R3, RZ, RZ, 0x1 ;  /* 0x00000001ff037424 */ /* 0x000fe400078e00ff */
[----:B------:R-:W-:-:S10]  /*6e20*/  IMAD.MOV.U32 R8, RZ, RZ, RZ ;  /* 0x000000ffff087224 */ /* 0x000fd400078e00ff */
[----:B------:R-:W-:Y:S05]  /*6e30*/  @!P0 BRA `(.L_x_166) ;  /* 0x0000000c00508947 */ /* 0x000fea0003800000 */
[----:B------:R-:W0:Y:S01]  /*6e40*/  LDC R3, c[0x0][0x28c] ;  /* 0x0000a300ff037b82 */ /* 0x000e220000000800 */
[----:B------:R-:W1:Y:S01]  /*6e50*/  S2R R13, SR_CgaCtaId ;  /* 0x00000000000d7919 */ /* 0x000e620000008800 */
[----:B------:R-:W-:Y:S01]  /*6e60*/  ULDC UR5, c[0x0][0x658] ;  /* 0x0001960000057ab9 */ /* 0x000fe20000000800 */
[----:B------:R-:W-:Y:S01]  /*6e70*/  UMOV UR6, 0xffffffff ;  /* 0xffffffff00067882 */ /* 0x000fe20000000000 */
[----:B------:R-:W-:Y:S01]  /*6e80*/  BSSY B0, `(.L_x_166) ;  /* 0x00000cf000007945 */ /* 0x000fe20003800000 */
[----:B------:R-:W-:Y:S01]  /*6e90*/  USHF.L.U32 UR6, UR6, UR5, URZ ;  /* 0x0000000506067299 */ /* 0x000fe2000800063f */
[----:B------:R-:W-:Y:S01]  /*6ea0*/  IMAD.MOV.U32 R10, RZ, RZ, 0x1 ;  /* 0x00000001ff0a7424 */ /* 0x000fe200078e00ff */
[----:B------:R-:W-:Y:S01]  /*6eb0*/  LOP3.LUT R9, R18, 0x2, RZ, 0xfc, !PT ;  /* 0x0000000212097812 */ /* 0x000fe200078efcff */
[----:B------:R-:W-:Y:S01]  /*6ec0*/  IMAD.MOV.U32 R8, RZ, RZ, RZ ;  /* 0x000000ffff087224 */ /* 0x000fe200078e00ff */
[----:B------:R-:W-:Y:S01]  /*6ed0*/  ULDC UR4, c[0x0][0x600] ;  /* 0x0001800000047ab9 */ /* 0x000fe20000000800 */
[----:B------:R-:W-:Y:S01]  /*6ee0*/  UMOV UR7, 0x1 ;  /* 0x0000000100077882 */ /* 0x000fe20000000000 */
[----:B------:R-:W-:-:S02]  /*6ef0*/  UIADD3 UR13, UR4, -0x1, URZ ;  /* 0xffffffff040d7890 */ /* 0x000fc4000fffe03f */
[----:B------:R-:W-:Y:S02]  /*6f00*/  USHF.L.U32 UR15, UR7, UR5, URZ ;  /* 0x00000005070f7299 */ /* 0x000fe4000800063f */
[----:B------:R-:W-:Y:S01]  /*6f10*/  ULOP3.LUT UR14, URZ, UR6, URZ, 0x33, !UPT ;  /* 0x000000063f0e7292 */ /* 0x000fe2000f8e333f */
[----:B------:R-:W-:Y:S01]  /*6f20*/  ULDC.64 UR22, c[0x0][0x198] ;  /* 0x0000660000167ab9 */ /* 0x000fe20000000a00 */
[----:B0-----:R-:W-:-:S05]  /*6f30*/  VIADD R3, R3, 0x3f ;  /* 0x0000003f03037836 */ /* 0x001fca0000000000 */
[----:B------:R-:W-:-:S04]  /*6f40*/  SHF.R.S32.HI R4, RZ, 0x1f, R3 ;  /* 0x0000001fff047819 */ /* 0x000fc80000011403 */
[----:B------:R-:W-:Y:S01]  /*6f50*/  LEA.HI R4, R4, R3, RZ, 0x6 ;  /* 0x0000000304047211 */ /* 0x000fe200078f30ff */
[C---:B-1----:R-:W-:Y:S02]  /*6f60*/  IMAD.SHL.U32 R12, R13.reuse, 0x8, RZ ;  /* 0x000000080d0c7824 */ /* 0x042fe400078e00ff */
[----:B------:R-:W-:Y:S01]  /*6f70*/  IMAD.SHL.U32 R13, R13, 0x200, RZ ;  /* 0x000002000d0d7824 */ /* 0x000fe200078e00ff */
[----:B------:R-:W-:Y:S01]  /*6f80*/  SHF.R.S32.HI R11, RZ, 0x6, R4 ;  /* 0x00000006ff0b7819 */ /* 0x000fe20000011404 */
[----:B------:R-:W-:Y:S01]  /*6f90*/  IMAD.MOV.U32 R3, RZ, RZ, 0x1 ;  /* 0x00000001ff037424 */ /* 0x000fe200078e00ff */
[----:B------:R-:W-:Y:S02]  /*6fa0*/  LOP3.LUT R12, R12, 0x38, RZ, 0xc0, !PT ;  /* 0x000000380c0c7812 */ /* 0x000fe400078ec0ff */
[----:B------:R-:W-:Y:S01]  /*6fb0*/  LOP3.LUT R13, R13, 0xe00, RZ, 0xc0, !PT ;  /* 0x00000e000d0d7812 */ /* 0x000fe200078ec0ff */
[----:B------:R-:W-:-:S07]  /*6fc0*/  VIADD R19, R11, 0x1 ;  /* 0x000000010b137836 */ /* 0x000fce0000000000 */
.L_x_177:
[----:B------:R-:W-:-:S03]  /*6fd0*/  UMOV UR4, 0xffffffff ;  /* 0xffffffff00047882 */ /* 0x000fc60000000000 */
[----:B------:R-:W-:Y:S05]  /*6fe0*/  BRA.DIV UR4, `(.L_x_167) ;  /* 0x0000001204147947 */ /* 0x000fea000b800000 */
[----:B------:R-:W-:-:S13]  /*6ff0*/  ELECT P6, URZ, PT ;  /* 0x00000000003f782f */ /* 0x000fda00038c0000 */
.L_x_190:
[----:B------:R-:W-:Y:S04]  /*7000*/  BSSY B1, `(.L_x_168) ;  /* 0x0000043000017945 */ /* 0x000fe80003800000 */
[----:B------:R-:W-:Y:S05]  /*7010*/  @!P6 BRA `(.L_x_169) ;  /* 0x000000040004e947 */ /* 0x000fea0003800000 */
[----:B------:R-:W0:Y:S02]  /*7020*/  LDC R4, c[0x0][0x28c] ;  /* 0x0000a300ff047b82 */ /* 0x000e240000000800 */
[----:B0-----:R-:W-:-:S13]  /*7030*/  ISETP.GE.AND P0, PT, R4, 0x1, PT ;  /* 0x000000010400780c */ /* 0x001fda0003f06270 */
[----:B------:R-:W-:Y:S05]  /*7040*/  @!P0 BRA `(.L_x_169) ;  /* 0x0000000000f88947 */ /* 0x000fea0003800000 */
[----:B------:R-:W-:Y:S02]  /*7050*/  IMAD.SHL.U32 R22, R20, 0x80, RZ ;  /* 0x0000008014167824 */ /* 0x000fe400078e00ff */
[----:B------:R-:W-:Y:S02]  /*7060*/  IMAD.SHL.U32 R21, R21, 0x80, RZ ;  /* 0x0000008015157824 */ /* 0x000fe400078e00ff */
[----:B------:R-:W-:Y:S02]  /*7070*/  IMAD.MOV.U32 R25, RZ, RZ, RZ ;  /* 0x000000ffff197224 */ /* 0x000fe400078e00ff */
[----:B------:R-:W-:Y:S02]  /*7080*/  IMAD.MOV.U32 R4, RZ, RZ, R12 ;  /* 0x000000ffff047224 */ /* 0x000fe400078e000c */
[----:B------:R-:W-:Y:S02]  /*7090*/  IMAD.MOV.U32 R5, RZ, RZ, R19 ;  /* 0x000000ffff057224 */ /* 0x000fe400078e0013 */
[----:B------:R-:W-:-:S02]  /*70a0*/  IMAD.MOV.U32 R7, RZ, RZ, R3 ;  /* 0x000000ffff077224 */ /* 0x000fc400078e0003 */
[----:B------:R-:W-:Y:S02]  /*70b0*/  IMAD.MOV.U32 R14, RZ, RZ, R8 ;  /* 0x000000ffff0e7224 */ /* 0x000fe400078e0008 */
[----:B------:R-:W-:-:S07]  /*70c0*/  VIADD R26, R22, 0x40 ;  /* 0x00000040161a7836 */ /* 0x000fce0000000000 */
.L_x_172:
[----:B------:R-:W0:Y:S01]  /*70d0*/  S2R R20, SR_CgaCtaId ;  /* 0x0000000000147919 */ /* 0x000e220000008800 */
[----:B------:R-:W-:Y:S02]  /*70e0*/  MOV R15, 0x400 ;  /* 0x00000400000f7802 */ /* 0x000fe40000000f00 */
[----:B------:R-:W-:Y:S02]  /*70f0*/  ISETP.NE.AND P1, PT, R0, RZ, PT ;  /* 0x000000ff0000720c */ /* 0x000fe40003f25270 */
[----:B0-----:R-:W-:Y:S02]  /*7100*/  LEA R23, R20, R15, 0x18 ;  /* 0x0000000f14177211 */ /* 0x001fe400078ec0ff */
[----:B------:R-:W-:-:S09]  /*7110*/  SHF.L.U32 R15, R7, 0x1f, RZ ;  /* 0x0000001f070f7819 */ /* 0x000fd200000006ff */
[----:B------:R-:W0:Y:S01]  /*7120*/  @!P1 LDC R20, c[0x0][0x500] ;  /* 0x00014000ff149b82 */ /* 0x000e220000000800 */
[----:B------:R-:W-:-:S04]  /*7130*/  IMAD R24, R14, 0x8, R23 ;  /* 0x000000080e187824 */ /* 0x000fc800078e0217 */
[----:B------:R-:W1:Y:S02]  /*7140*/  SYNCS.PHASECHK.TRANS64.TRYWAIT P0, [R24+URZ+0x30], R15 ;  /* 0x0000300f180075a7 */ /* 0x000e64000800017f */
[----:B-1----:R-:W-:Y:S05]  /*7150*/  @!P0 BRA `(.L_x_170) ;  /* 0x0000000c00d88947 */ /* 0x002fea0003800000 */
.L_x_191:
[----:B-1----:R-:W-:Y:S01]  /*7160*/  PRMT R15, R9, 0x9910, RZ ;  /* 0x00009910090f7816 */ /* 0x002fe200000000ff */
[----:B0-----:R0:W-:Y:S03]  /*7170*/  @!P1 SYNCS.ARRIVE.TRANS64 RZ, [R24+URZ], R20 ;  /* 0x0000001418ff99a7 */ /* 0x0011e6000800003f */
[----:B------:R-:W-:-:S13]  /*7180*/  ISETP.NE.AND P0, PT, R15, 0x2, PT ;  /* 0x000000020f00780c */ /* 0x000fda0003f05270 */
[----:B0-----:R-:W-:Y:S05]  /*7190*/  @P0 BRA `(.L_x_171) ;  /* 0x0000000000040947 */ /* 0x001fea0003800000 */
[----:B------:R-:W-:Y:S01]  /*71a0*/  BPT.TRAP 0x1 ;  /* 0x000000040000795c */ /* 0x000fe20000300000 */
.L_x_171:
[----:B------:R-:W-:Y:S01]  /*71b0*/  IMAD R15, R14, 0x2000, R13 ;  /* 0x000020000e0f7824 */ /* 0x000fe200078e020d */
[----:B------:R-:W-:Y:S01]  /*71c0*/  R2UR UR25, R24 ;  /* 0x00000000181972ca */ /* 0x000fe200000e0000 */
[--C-:B------:R-:W-:Y:S01]  /*71d0*/  IMAD R20, R14, 0x4000, R23.reuse ;  /* 0x000040000e147824 */ /* 0x100fe200078e0217 */
[----:B------:R-:W-:Y:S01]  /*71e0*/  R2UR UR28, R6 ;  /* 0x00000000061c72ca */ /* 0x000fe200000e0000 */
[----:B------:R-:W-:Y:S01]  /*71f0*/  IMAD R15, R15, 0x2, R23 ;  /* 0x000000020f0f7824 */ /* 0x000fe200078e0217 */
[----:B------:R-:W-:Y:S01]  /*7200*/  UIADD3 UR4, UP0, UR22, 0xf0, URZ ;  /* 0x000000f016047890 */ /* 0x000fe2000ff1e03f */
[----:B------:R-:W-:Y:S01]  /*7210*/  VIADD R5, R5, 0xffffffff ;  /* 0xffffffff05057836 */ /* 0x000fe20000000000 */
[----:B------:R-:W-:Y:S01]  /*7220*/  R2UR UR24, R20 ;  /* 0x00000000141872ca */ /* 0x000fe200000e0000 */
[----:B------:R-:W-:Y:S01]  /*7230*/  UIADD3 UR30, UP1, UR22, 0x1f0, URZ ;  /* 0x000001f0161e7890 */ /* 0x000fe2000ff3e03f */
[----:B------:R-:W-:Y:S01]  /*7240*/  R2UR UR8, R15 ;  /* 0x000000000f0872ca */ /* 0x000fe200000e0000 */
[----:B------:R-:W-:Y:S01]  /*7250*/  UIADD3.X UR5, URZ, UR23, URZ, UP0, !UPT ;  /* 0x000000173f057290 */ /* 0x000fe200087fe43f */
[----:B------:R-:W-:Y:S01]  /*7260*/  R2UR UR19, R4 ;  /* 0x00000000041372ca */ /* 0x000fe200000e0000 */
[----:B------:R-:W-:Y:S01]  /*7270*/  UIADD3.X UR31, URZ, UR23, URZ, UP1, !UPT ;  /* 0x000000173f1f7290 */ /* 0x000fe20008ffe43f */
[----:B------:R-:W-:Y:S01]  /*7280*/  R2UR UR26, R25 ;  /* 0x00000000191a72ca */ /* 0x000fe200000e0000 */
[----:B------:R-:W-:Y:S01]  /*7290*/  VIADD R14, R14, 0x1 ;  /* 0x000000010e0e7836 */ /* 0x000fe20000000000 */
[----:B------:R-:W-:Y:S01]  /*72a0*/  R2UR UR27, R21 ;  /* 0x00000000151b72ca */ /* 0x000fe200000e0000 */
[----:B------:R-:W-:Y:S01]  /*72b0*/  UMOV UR6, 0x0 ;  /* 0x0000000000067882 */ /* 0x000fe20000000000 */
[----:B------:R-:W-:Y:S01]  /*72c0*/  R2UR UR18, R22 ;  /* 0x00000000161272ca */ /* 0x000fe200000e0000 */
[----:B------:R-:W-:Y:S01]  /*72d0*/  UMOV UR7, 0x10000000 ;  /* 0x1000000000077882 */ /* 0x000fe20000000000 */
[----:B------:R-:W-:Y:S01]  /*72e0*/  R2UR UR10, R26 ;  /* 0x000000001a0a72ca */ /* 0x000fe200000e0000 */
[----:B------:R-:W-:Y:S01]  /*72f0*/  UIADD3 UR24, UR24, 0x180, URZ ;  /* 0x0000018018187890 */ /* 0x000fe2000fffe03f */
[----:B------:R-:W-:Y:S01]  /*7300*/  ISETP.GT.AND P1, PT, R5, 0x1, PT ;  /* 0x000000010500780c */ /* 0x000fe20003f24270 */
[----:B------:R-:W-:Y:S01]  /*7310*/  UIADD3 UR16, UR8, 0x18180, URZ ;  /* 0x0001818008107890 */ /* 0x000fe2000fffe03f */
[----:B------:R-:W-:Y:S01]  /*7320*/  ISETP.NE.AND P0, PT, R14, 0x6, PT ;  /* 0x000000060e00780c */ /* 0x000fe20003f05270 */
[----:B------:R-:W-:Y:S01]  /*7330*/  UIADD3 UR8, UR8, 0x1a180, URZ ;  /* 0x0001a18008087890 */ /* 0x000fe2000fffe03f */
[----:B------:R-:W-:Y:S01]  /*7340*/  VIADD R4, R4, 0x40 ;  /* 0x0000004004047836 */ /* 0x000fe20000000000 */
[----:B------:R-:W-:Y:S01]  /*7350*/  UMOV UR21, 0xff0000 ;  /* 0x00ff000000157882 */ /* 0x000fe20000000000 */
[----:B------:R-:W-:Y:S01]  /*7360*/  UMOV UR17, UR25 ;  /* 0x0000001900117c82 */ /* 0x000fe20008000000 */
[----:B------:R-:W-:Y:S01]  /*7370*/  UMOV UR20, UR28 ;  /* 0x0000001c00147c82 */ /* 0x000fe20008000000 */
[----:B------:R-:W-:Y:S01]  /*7380*/  UMOV UR9, UR25 ;  /* 0x0000001900097c82 */ /* 0x000fe20008000000 */
[----:B------:R-:W-:Y:S01]  /*7390*/  UMOV UR11, UR19 ;  /* 0x00000013000b7c82 */ /* 0x000fe20008000000 */
[----:B------:R0:W-:Y:S01]  /*73a0*/  UTMALDG.3D [UR24], [UR4], desc[UR6] ;  /* 0x00000618040075b4 */ /* 0x0001e20008011000 */
[----:B------:R-:W-:Y:S01]  /*73b0*/  UMOV UR12, UR28 ;  /* 0x0000001c000c7c82 */ /* 0x000fe20008000000 */
[----:B------:R-:W-:Y:S01]  /*73c0*/  SEL R20, RZ, 0x1, P0 ;  /* 0x00000001ff147807 */ /* 0x000fe20000000000 */
[----:B------:R-:W-:Y:S01]  /*73d0*/  VIADD R25, R25, 0x40 ;  /* 0x0000004019197836 */ /* 0x000fe20000000000 */
[----:B------:R-:W-:-:S02]  /*73e0*/  SEL R14, R14, RZ, P0 ;  /* 0x000000ff0e0e7207 */ /* 0x000fc40000000000 */
[----:B------:R-:W-:Y:S01]  /*73f0*/  LOP3.LUT R7, R7, R20, RZ, 0x3c, !PT ;  /* 0x0000001407077212 */ /* 0x000fe200078e3cff */
[----:B------:R0:W-:Y:S01]  /*7400*/  UTMALDG.3D.MULTICAST [UR16], [UR30], UR21, desc[UR6] ;  /* 0x000006101e0073b4 */ /* 0x0001e20008011815 */
[----:B------:R0:W-:Y:S02]  /*7410*/  UTMALDG.3D.MULTICAST [UR8], [UR30], UR21, desc[UR6] ;  /* 0x000006081e0073b4 */ /* 0x0001e40008011815 */
[----:B0-----:R-:W-:Y:S05]  /*7420*/  @P1 BRA `(.L_x_172) ;  /* 0xfffffffc00281947 */ /* 0x001fea000383ffff */
.L_x_169:
[----:B------:R-:W-:Y:S05]  /*7430*/  BSYNC B1 ;  /* 0x0000000000017941 */ /* 0x000fea0003800000 */
.L_x_168:
[----:B------:R-:W-:Y:S01]  /*7440*/  LOP3.LUT P1, RZ, R10, 0xff, RZ, 0xc0, !PT ;  /* 0x000000ff0aff7812 */ /* 0x000fe2000782c0ff */
[C---:B------:R-:W-:Y:S01]  /*7450*/  IMAD.IADD R7, R11.reuse, 0x1, R8 ;  /* 0x000000010b077824 */ /* 0x040fe200078e0208 */
[----:B------:R-:W-:Y:S01]  /*7460*/  ULDC.64 UR4, c[0x0][0x650] ;  /* 0x0001940000047ab9 */ /* 0x000fe20000000a00 */
[----:B------:R-:W-:Y:S01]  /*7470*/  ISETP.GE.U32.AND P2, PT, R11, 0x6, PT ;  /* 0x000000060b00780c */ /* 0x000fe20003f46070 */
[----:B------:R-:W-:Y:S01]  /*7480*/  BSSY B1, `(.L_x_173) ;  /* 0x000006c000017945 */ /* 0x000fe20003800000 */
[----:B------:R-:W-:Y:S01]  /*7490*/  IMAD.MOV.U32 R21, RZ, RZ, -0x1 ;  /* 0xffffffffff157424 */ /* 0x000fe200078e00ff */
[----:B------:R-:W-:Y:S01]  /*74a0*/  ISETP.GT.U32.AND P0, PT, R7, 0x5, PT ;  /* 0x000000050700780c */ /* 0x000fe20003f04070 */
[----:B------:R-:W-:Y:S01]  /*74b0*/  IMAD.MOV.U32 R20, RZ, RZ, -0x1 ;  /* 0xffffffffff147424 */ /* 0x000fe200078e00ff */
[----:B------:R-:W-:Y:S02]  /*74c0*/  PRMT R10, RZ, 0x7610, R10 ;  /* 0x00007610ff0a7816 */ /* 0x000fe4000000000a */
[----:B------:R-:W-:-:S03]  /*74d0*/  ISETP.LT.U32.AND P0, PT, R11, 0x6, P0 ;  /* 0x000000060b00780c */ /* 0x000fc60000701070 */
[----:B------:R-:W0:Y:S01]  /*74e0*/  @P1 S2R R5, SR_CgaCtaId ;  /* 0x0000000000051919 */ /* 0x000e220000008800 */
[----:B------:R-:W-:-:S04]  /*74f0*/  @P1 MOV R4, 0x400 ;  /* 0x0000040000041802 */ /* 0x000fc80000000f00 */
[----:B0-----:R-:W-:Y:S01]  /*7500*/  @P1 LEA R6, R5, R4, 0x18 ;  /* 0x0000000405061211 */ /* 0x001fe200078ec0ff */
[----:B------:R-:W-:Y:S01]  /*7510*/  IMAD.WIDE.U32 R4, R7, -0x55555555, RZ ;  /* 0xaaaaaaab07047825 */ /* 0x000fe200078e00ff */
[----:B------:R-:W-:Y:S02]  /*7520*/  SEL R4, RZ, 0x1, !P0 ;  /* 0x00000001ff047807 */ /* 0x000fe40004000000 */
[----:B------:R0:W-:Y:S01]  /*7530*/  @P1 SYNCS.ARRIVE.TRANS64.A1T0 RZ, [R6+URZ+0x78], RZ ;  /* 0x000078ff06ff19a7 */ /* 0x0001e2000810003f */
[----:B------:R-:W-:Y:S02]  /*7540*/  IADD3 R16, P1, R16, UR36, RZ ;  /* 0x0000002410107c10 */ /* 0x000fe4000ff3e0ff */
[----:B------:R-:W-:Y:S02]  /*7550*/  LOP3.LUT R3, R3, R4, RZ, 0x3c, !PT ;  /* 0x0000000403037212 */ /* 0x000fe400078e3cff */
[----:B------:R-:W-:Y:S02]  /*7560*/  IADD3.X R17, R17, UR42, RZ, P1, !PT ;  /* 0x0000002a11117c10 */ /* 0x000fe40008ffe4ff */
[----:B------:R-:W-:-:S02]  /*7570*/  ISETP.GE.U32.AND P0, PT, R16, UR4, PT ;  /* 0x0000000410007c0c */ /* 0x000fc4000bf06070 */
[----:B0-----:R-:W-:Y:S02]  /*7580*/  SHF.R.U32.HI R6, RZ, 0x2, R5 ;  /* 0x00000002ff067819 */ /* 0x001fe40000011605 */
[----:B------:R-:W-:Y:S02]  /*7590*/  ISETP.GE.U32.AND.EX P0, PT, R17, UR5, PT, P0 ;  /* 0x0000000511007c0c */ /* 0x000fe4000bf06100 */
[----:B------:R-:W-:Y:S01]  /*75a0*/  @P2 LOP3.LUT R3, R3, 0x1, R6, 0x78, !PT ;  /* 0x0000000103032812 */ /* 0x000fe200078e7806 */
[----:B------:R-:W-:Y:S01]  /*75b0*/  IMAD R8, R6, -0x6, R7 ;  /* 0xfffffffa06087824 */ /* 0x000fe200078e0207 */
[----:B------:R-:W-:Y:S01]  /*75c0*/  PRMT R4, RZ, 0x7610, R4 ;  /* 0x00007610ff047816 */ /* 0x000fe20000000004 */
[----:B------:R-:W-:-:S08]  /*75d0*/  IMAD.MOV.U32 R6, RZ, RZ, -0x1 ;  /* 0xffffffffff067424 */ /* 0x000fd000078e00ff */
[----:B------:R-:W-:Y:S05]  /*75e0*/  @P0 BRA `(.L_x_174) ;  /* 0x0000000400540947 */ /* 0x000fea0003800000 */
[----:B------:R-:W0:Y:S01]  /*75f0*/  S2R R15, SR_CTAID.X ;  /* 0x00000000000f7919 */ /* 0x000e220000002500 */
[----:B------:R-:W-:Y:S01]  /*7600*/  ULDC.64 UR4, c[0x0][0x628] ;  /* 0x00018a0000047ab9 */ /* 0x000fe20000000a00 */
[----:B------:R-:W-:Y:S01]  /*7610*/  ULDC UR7, c[0x0][0x630] ;  /* 0x00018c0000077ab9 */ /* 0x000fe20000000800 */
[----:B------:R-:W-:Y:S01]  /*7620*/  ISETP.NE.U32.AND P0, PT, RZ, UR4, PT ;  /* 0x00000004ff007c0c */ /* 0x000fe2000bf05070 */
[----:B------:R-:W1:Y:S01]  /*7630*/  S2R R20, SR_CTAID.Y ;  /* 0x0000000000147919 */ /* 0x000e620000002600 */
[----:B------:R-:W-:Y:S01]  /*7640*/  ULDC UR8, c[0x0][0x150] ;  /* 0x0000540000087ab9 */ /* 0x000fe20000000800 */
[----:B------:R-:W-:Y:S01]  /*7650*/  IMAD.MOV.U32 R4, RZ, RZ, R16 ;  /* 0x000000ffff047224 */ /* 0x000fe200078e0010 */
[----:B------:R-:W-:Y:S01]  /*7660*/  ISETP.NE.AND.EX P0, PT, RZ, UR5, PT, P0 ;  /* 0x00000005ff007c0c */ /* 0x000fe2000bf05300 */
[----:B------:R-:W-:Y:S01]  /*7670*/  IMAD.MOV.U32 R5, RZ, RZ, R17 ;  /* 0x000000ffff057224 */ /* 0x000fe200078e0011 */
[----:B0-----:R-:W-:-:S11]  /*7680*/  I2FP.F32.U32 R22, R15 ;  /* 0x0000000f00167245 */ /* 0x001fd60000201000 */
[----:B------:R-:W-:Y:S05]  /*7690*/  @!P0 BRA `(.L_x_175) ;  /* 0x0000000000288947 */ /* 0x000fea0003800000 */
[----:B------:R-:W-:Y:S02]  /*76a0*/  ULDC UR6, c[0x0][0x634] ;  /* 0x00018d0000067ab9 */ /* 0x000fe40000000800 */
[----:B------:R-:W-:-:S05]  /*76b0*/  IADD3 R5, P0, R16, UR6, RZ ;  /* 0x0000000610057c10 */ /* 0x000fca000ff1e0ff */
[----:B------:R-:W-:-:S04]  /*76c0*/  IMAD.X R21, RZ, RZ, R17, P0 ;  /* 0x000000ffff157224 */ /* 0x000fc800000e0611 */
[----:B------:R-:W-:-:S04]  /*76d0*/  IMAD.WIDE.U32 R6, R21, UR4, RZ ;  /* 0x0000000415067c25 */ /* 0x000fc8000f8e00ff */
[----:B------:R-:W-:-:S04]  /*76e0*/  IMAD.WIDE.U32 R6, P0, R5, UR5, R6 ;  /* 0x0000000505067c25 */ /* 0x000fc8000f800006 */
[----:B------:R-:W-:-:S04]  /*76f0*/  IMAD.WIDE.U32 R4, R5, UR4, RZ ;  /* 0x0000000405047c25 */ /* 0x000fc8000f8e00ff */
[----:B------:R-:W-:Y:S01]  /*7700*/  IMAD.MOV.U32 R4, RZ, RZ, R7 ;  /* 0x000000ffff047224 */ /* 0x000fe200078e0007 */
[----:B------:R-:W-:Y:S01]  /*7710*/  IADD3 RZ, P1, R5, R6, RZ ;  /* 0x0000000605ff7210 */ /* 0x000fe20007f3e0ff */
[----:B------:R-:W-:-:S04]  /*7720*/  IMAD.X R5, RZ, RZ, RZ, P0 ;  /* 0x000000ffff057224 */ /* 0x000fc800000e06ff */
[----:B------:R-:W-:-:S08]  /*7730*/  IMAD.WIDE.U32.X R4, R21, UR5, R4, P1 ;  /* 0x0000000515047c25 */ /* 0x000fd000088e0404 */
.L_x_175:
[--C-:B------:R-:W-:Y:S01]  /*7740*/  SHF.R.U64 R14, R4, UR7, R5.reuse ;  /* 0x00000007040e7c19 */ /* 0x100fe20008001205 */
[----:B------:R-:W-:Y:S01]  /*7750*/  FMUL R22, R22, UR8 ;  /* 0x0000000816167c20 */ /* 0x000fe20008400000 */
[----:B------:R-:W-:Y:S01]  /*7760*/  SHF.R.U32.HI R4, RZ, UR7, R5 ;  /* 0x00000007ff047c19 */ /* 0x000fe20008011605 */
[----:B------:R-:W0:Y:S01]  /*7770*/  LDC R6, c[0x0][0x144] ;  /* 0x00005100ff067b82 */ /* 0x000e220000000800 */
[----:B------:R-:W-:Y:S01]  /*7780*/  IADD3 R5, P0, RZ, -R14, RZ ;  /* 0x8000000eff057210 */ /* 0x000fe20007f1e0ff */
[----:B------:R-:W-:Y:S01]  /*7790*/  ULDC UR6, c[0x0][0x154] ;  /* 0x0000550000067ab9 */ /* 0x000fe20000000800 */
[----:B-1----:R-:W-:Y:S01]  /*77a0*/  I2FP.F32.U32 R7, R20 ;  /* 0x0000001400077245 */ /* 0x002fe20000201000 */
[----:B------:R-:W1:Y:S01]  /*77b0*/  F2I.U32.TRUNC.NTZ R22, R22 ;  /* 0x0000001600167305 */ /* 0x000e62000020f000 */
[----:B------:R-:W-:Y:S01]  /*77c0*/  ULDC.64 UR4, c[0x0][0x620] ;  /* 0x0001880000047ab9 */ /* 0x000fe20000000a00 */
[----:B------:R-:W-:Y:S01]  /*77d0*/  IMAD.X R4, RZ, RZ, ~R4, P0 ;  /* 0x000000ffff047224 */ /* 0x000fe200000e0e04 */
[----:B------:R-:W-:Y:S01]  /*77e0*/  ISETP.NE.AND P2, PT, R2, 0x1, PT ;  /* 0x000000010200780c */ /* 0x000fe20003f45270 */
[----:B------:R-:W-:Y:S01]  /*77f0*/  FMUL R23, R7, UR6 ;  /* 0x0000000607177c20 */ /* 0x000fe20008400000 */
[----:B------:R-:W2:Y:S01]  /*7800*/  LDC R25, c[0x0][0x148] ;  /* 0x00005200ff197b82 */ /* 0x000ea20000000800 */
[----:B------:R-:W-:Y:S01]  /*7810*/  IMAD R4, R4, UR4, RZ ;  /* 0x0000000404047c24 */ /* 0x000fe2000f8e02ff */
[----:B------:R-:W-:-:S02]  /*7820*/  ULDC.64 UR6, c[0x0][0x640] ;  /* 0x0001900000067ab9 */ /* 0x000fc40000000a00 */
[----:B------:R-:W-:Y:S01]  /*7830*/  ISETP.NE.U32.AND P0, PT, RZ, UR6, PT ;  /* 0x00000006ff007c0c */ /* 0x000fe2000bf05070 */
[----:B------:R-:W3:Y:S01]  /*7840*/  F2I.U32.TRUNC.NTZ R23, R23 ;  /* 0x0000001700177305 */ /* 0x000ee2000020f000 */
[C---:B------:R-:W-:Y:S02]  /*7850*/  IMAD R7, R5.reuse, UR5, R4 ;  /* 0x0000000505077c24 */ /* 0x040fe4000f8e0204 */
[----:B------:R-:W-:Y:S01]  /*7860*/  IMAD.WIDE.U32 R4, R5, UR4, R16 ;  /* 0x0000000405047c25 */ /* 0x000fe2000f8e0010 */
[----:B------:R-:W-:Y:S01]  /*7870*/  ULDC UR4, c[0x0][0x618] ;  /* 0x0001860000047ab9 */ /* 0x000fe20000000800 */
[----:B------:R-:W-:Y:S02]  /*7880*/  ISETP.NE.AND.EX P0, PT, RZ, UR7, PT, P0 ;  /* 0x00000007ff007c0c */ /* 0x000fe4000bf05300 */
[----:B------:R-:W-:Y:S02]  /*7890*/  IMAD.IADD R5, R5, 0x1, R7 ;  /* 0x0000000105057824 */ /* 0x000fe400078e0207 */
[----:B-1----:R-:W-:-:S03]  /*78a0*/  IMAD.MOV R22, RZ, RZ, -R22 ;  /* 0x000000ffff167224 */ /* 0x002fc600078e0a16 */
[----:B------:R-:W-:Y:S01]  /*78b0*/  SHF.R.U64 R21, R4, UR4, R5 ;  /* 0x0000000404157c19 */ /* 0x000fe20008001205 */
[----:B0-----:R-:W-:Y:S01]  /*78c0*/  IMAD R15, R6, R22, R15 ;  /* 0x00000016060f7224 */ /* 0x001fe200078e020f */
[----:B------:R-:W-:Y:S01]  /*78d0*/  SHF.R.U32.HI R4, RZ, UR4, R5 ;  /* 0x00000004ff047c19 */ /* 0x000fe20008011605 */
[----:B------:R-:W-:Y:S01]  /*78e0*/  ULDC UR4, c[0x0][0x608] ;  /* 0x0001820000047ab9 */ /* 0x000fe20000000800 */
[----:B---3--:R-:W-:Y:S02]  /*78f0*/  IMAD.MOV R6, RZ, RZ, -R23 ;  /* 0x000000ffff067224 */ /* 0x008fe400078e0a17 */
[--C-:B------:R-:W-:Y:S02]  /*7900*/  SHF.R.U64 R22, R21, UR4, R4.reuse ;  /* 0x0000000415167c19 */ /* 0x100fe40008001204 */
[----:B------:R-:W-:Y:S01]  /*7910*/  SHF.R.U32.HI R5, RZ, UR4, R4 ;  /* 0x00000004ff057c19 */ /* 0x000fe20008011604 */
[----:B------:R-:W-:Y:S01]  /*7920*/  ULDC UR4, c[0x0][0x658] ;  /* 0x0001960000047ab9 */ /* 0x000fe20000000800 */
[----:B--2---:R-:W-:-:S02]  /*7930*/  @P2 IMAD R15, R25, R6, R20 ;  /* 0x00000006190f2224 */ /* 0x004fc400078e0214 */
[--C-:B------:R-:W-:Y:S02]  /*7940*/  SHF.R.U64 R20, R22, UR4, R5.reuse ;  /* 0x0000000416147c19 */ /* 0x100fe40008001205 */
[----:B------:R-:W-:-:S03]  /*7950*/  SHF.R.U32.HI R23, RZ, UR4, R5 ;  /* 0x00000004ff177c19 */ /* 0x000fc60008011605 */
[----:B------:R-:W-:Y:S02]  /*7960*/  IMAD.MOV.U32 R6, RZ, RZ, R20 ;  /* 0x000000ffff067224 */ /* 0x000fe400078e0014 */
[----:B------:R-:W-:Y:S01]  /*7970*/  IMAD.MOV.U32 R5, RZ, RZ, R23 ;  /* 0x000000ffff057224 */ /* 0x000fe200078e0017 */
[----:B------:R-:W-:Y:S06]  /*7980*/  @!P0 BRA `(.L_x_176) ;  /* 0x00000000002c8947 */ /* 0x000fec0003800000 */
        /* <DEDUP_REMOVED lines=9> */
[----:B------:R-:W-:-:S04]  /*7a20*/  IMAD.WIDE.U32.X R4, R23, UR7, R4, P1 ;  /* 0x0000000717047c25 */ /* 0x000fc800088e0404 */
[----:B------:R-:W-:-:S07]  /*7a30*/  IMAD.MOV.U32 R6, RZ, RZ, R4 ;  /* 0x000000ffff067224 */ /* 0x000fce00078e0004 */
.L_x_176:
[----:B------:R-:W-:Y:S01]  /*7a40*/  ULDC UR4, c[0x0][0x648] ;  /* 0x0001920000047ab9 */ /* 0x000fe20000000800 */
[----:B------:R-:W-:Y:S01]  /*7a50*/  LOP3.LUT R4, R22, UR14, RZ, 0xc0, !PT ;  /* 0x0000000e16047c12 */ /* 0x000fe2000f8ec0ff */
[----:B------:R-:W-:Y:S01]  /*7a60*/  ULDC UR5, c[0x0][0x610] ;  /* 0x0001840000057ab9 */ /* 0x000fe20000000800 */
[----:B------:R-:W-:Y:S01]  /*7a70*/  SHF.R.U64 R5, R6, UR4, R5 ;  /* 0x0000000406057c19 */ /* 0x000fe20008001205 */
[----:B------:R-:W-:Y:S01]  /*7a80*/  ULDC UR4, c[0x0][0x638] ;  /* 0x00018e0000047ab9 */ /* 0x000fe20000000800 */
[----:B------:R-:W-:-:S03]  /*7a90*/  LOP3.LUT R21, R21, UR13, RZ, 0xc0, !PT ;  /* 0x0000000d15157c12 */ /* 0x000fc6000f8ec0ff */
[----:B------:R-:W-:Y:S02]  /*7aa0*/  IMAD.MOV R7, RZ, RZ, -R5 ;  /* 0x000000ffff077224 */ /* 0x000fe400078e0a05 */
[----:B------:R-:W-:Y:S02]  /*7ab0*/  IMAD R4, R5, UR15, R4 ;  /* 0x0000000f05047c24 */ /* 0x000fe4000f8e0204 */
[----:B------:R-:W-:Y:S01]  /*7ac0*/  IMAD R20, R7, UR4, R20 ;  /* 0x0000000407147c24 */ /* 0x000fe2000f8e0214 */
[----:B------:R-:W-:Y:S01]  /*7ad0*/  ULDC UR4, c[0x0][0x600] ;  /* 0x0001800000047ab9 */ /* 0x000fe20000000800 */
[----:B------:R-:W-:Y:S02]  /*7ae0*/  IMAD R15, R4, UR5, R15 ;  /* 0x00000005040f7c24 */ /* 0x000fe4000f8e020f */
[----:B------:R-:W-:Y:S02]  /*7af0*/  IMAD R6, R20, UR4, R21 ;  /* 0x0000000414067c24 */ /* 0x000fe4000f8e0215 */
[----:B------:R-:W-:-:S03]  /*7b00*/  IMAD.MOV.U32 R4, RZ, RZ, 0x1 ;  /* 0x00000001ff047424 */ /* 0x000fc600078e00ff */
[----:B------:R-:W-:Y:S02]  /*7b10*/  SEL R20, R6, R15, !P2 ;  /* 0x0000000f06147207 */ /* 0x000fe40005000000 */
[----:B------:R-:W-:Y:S01]  /*7b20*/  SEL R21, R15, R6, !P2 ;  /* 0x000000060f157207 */ /* 0x000fe20005000000 */
[----:B------:R-:W-:-:S07]  /*7b30*/  IMAD.MOV.U32 R6, RZ, RZ, R14 ;  /* 0x000000ffff067224 */ /* 0x000fce00078e000e */
.L_x_174:
[----:B------:R-:W-:Y:S05]  /*7b40*/  BSYNC B1 ;  /* 0x0000000000017941 */ /* 0x000fea0003800000 */
.L_x_173:
[----:B------:R-:W-:-:S13]  /*7b50*/  LOP3.LUT P0, RZ, R4, 0xff, RZ, 0xc0, !PT ;  /* 0x000000ff04ff7812 */ /* 0x000fda000780c0ff */
[----:B------:R-:W-:Y:S05]  /*7b60*/  @P0 BRA `(.L_x_177) ;  /* 0xfffffff400180947 */ /* 0x000fea000383ffff */
[----:B------:R-:W-:Y:S05]  /*7b70*/  BSYNC B0 ;  /* 0x0000000000007941 */ /* 0x000fea0003800000 */
.L_x_166:
[----:B------:R-:W-:-:S03]  /*7b80*/  UMOV UR4, 0xffffffff ;  /* 0xffffffff00047882 */ /* 0x000fc60000000000 */
[----:B------:R-:W-:Y:S05]  /*7b90*/  BRA.DIV UR4, `(.L_x_178) ;  /* 0x00000006045c7947 */ /* 0x000fea000b800000 */
[----:B------:R-:W-:-:S13]  /*7ba0*/  ELECT P6, URZ, PT ;  /* 0x00000000003f782f */ /* 0x000fda00038c0000 */
.L_x_194:
[----:B------:R-:W-:Y:S04]  /*7bb0*/  BSSY B0, `(.L_x_179) ;  /* 0x000003d000007945 */ /* 0x000fe80003800000 */
[----:B------:R-:W-:Y:S05]  /*7bc0*/  @!P6 BRA `(.L_x_180) ;  /* 0x0000000000ece947 */ /* 0x000fea0003800000 */
[----:B------:R-:W-:-:S04]  /*7bd0*/  LOP3.LUT R18, R18, 0x2, RZ, 0xfc, !PT ;  /* 0x0000000212127812 */ /* 0x000fc800078efcff */
[----:B------:R-:W-:-:S13]  /*7be0*/  ISETP.NE.AND P0, PT, R18, 0x3, PT ;  /* 0x000000031200780c */ /* 0x000fda0003f05270 */
[----:B------:R-:W-:Y:S05]  /*7bf0*/  @!P0 BRA `(.L_x_181) ;  /* 0x0000000000048947 */ /* 0x000fea0003800000 */
[----:B------:R-:W-:Y:S01]  /*7c00*/  BPT.TRAP 0x1 ;  /* 0x000000040000795c */ /* 0x000fe20000300000 */
.L_x_181:
[----:B------:R-:W0:Y:S01]  /*7c10*/  S2R R5, SR_CgaCtaId ;  /* 0x0000000000057919 */ /* 0x000e220000008800 */
[----:B------:R-:W-:Y:S02]  /*7c20*/  MOV R0, 0x400 ;  /* 0x0000040000007802 */ /* 0x000fe40000000f00 */
[----:B------:R-:W-:Y:S02]  /*7c30*/  SHF.L.U32 R2, R3, 0x1f, RZ ;  /* 0x0000001f03027819 */ /* 0x000fe400000006ff */
[----:B0-----:R-:W-:-:S05]  /*7c40*/  LEA R5, R5, R0, 0x18 ;  /* 0x0000000005057211 */ /* 0x001fca00078ec0ff */
[----:B------:R-:W-:-:S04]  /*7c50*/  VIADD R5, R5, 0x30 ;  /* 0x0000003005057836 */ /* 0x000fc80000000000 */
[C---:B------:R-:W-:Y:S02]  /*7c60*/  IMAD R7, R8.reuse, 0x8, R5 ;  /* 0x0000000808077824 */ /* 0x040fe400078e0205 */
[----:B------:R-:W-:Y:S02]  /*7c70*/  VIADD R8, R8, 0x1 ;  /* 0x0000000108087836 */ /* 0x000fe40000000000 */
[----:B------:R-:W0:Y:S03]  /*7c80*/  SYNCS.PHASECHK.TRANS64.TRYWAIT P0, [R7+URZ], R2 ;  /* 0x00000002070075a7 */ /* 0x000e26000800017f */
[----:B------:R-:W-:-:S04]  /*7c90*/  ISETP.NE.AND P1, PT, R8, 0x6, PT ;  /* 0x000000060800780c */ /* 0x000fc80003f25270 */
[----:B------:R-:W-:Y:S02]  /*7ca0*/  SEL R0, RZ, 0x1, P1 ;  /* 0x00000001ff007807 */ /* 0x000fe40000800000 */
[----:B------:R-:W-:Y:S02]  /*7cb0*/  SEL R8, R8, RZ, P1 ;  /* 0x000000ff08087207 */ /* 0x000fe40000800000 */
[----:B------:R-:W-:-:S03]  /*7cc0*/  LOP3.LUT R9, R3, R0, RZ, 0x3c, !PT ;  /* 0x0000000003097212 */ /* 0x000fc600078e3cff */
[----:B------:R-:W-:Y:S01]  /*7cd0*/  IMAD R6, R8, 0x8, R5 ;  /* 0x0000000808067824 */ /* 0x000fe200078e0205 */
[----:B------:R-:W-:Y:S01]  /*7ce0*/  SHF.L.U32 R3, R9, 0x1f, RZ ;  /* 0x0000001f09037819 */ /* 0x000fe200000006ff */
[----:B0-----:R-:W-:Y:S06]  /*7cf0*/  @!P0 BRA `(.L_x_182) ;  /* 0x0000000400248947 */ /* 0x001fec0003800000 */
.L_x_195:
[----:B------:R-:W1:Y:S01]  /*7d00*/  SYNCS.PHASECHK.TRANS64.TRYWAIT P0, [R6+URZ], R3 ;  /* 0x00000003060075a7 */ /* 0x000e62000800017f */
[----:B------:R-:W-:-:S05]  /*7d10*/  VIADD R0, R8, 0x1 ;  /* 0x0000000108007836 */ /* 0x000fca0000000000 */
[----:B------:R-:W-:-:S04]  /*7d20*/  ISETP.NE.AND P1, PT, R0, 0x6, PT ;  /* 0x000000060000780c */ /* 0x000fc80003f25270 */
[----:B0-----:R-:W-:Y:S02]  /*7d30*/  SEL R2, RZ, 0x1, P1 ;  /* 0x00000001ff027807 */ /* 0x001fe40000800000 */
[----:B------:R-:W-:Y:S02]  /*7d40*/  SEL R0, R0, RZ, P1 ;  /* 0x000000ff00007207 */ /* 0x000fe40000800000 */
[----:B------:R-:W-:-:S03]  /*7d50*/  LOP3.LUT R9, R9, R2, RZ, 0x3c, !PT ;  /* 0x0000000209097212 */ /* 0x000fc600078e3cff */
[----:B------:R-:W-:Y:S01]  /*7d60*/  IMAD R7, R0, 0x8, R5 ;  /* 0x0000000800077824 */ /* 0x000fe200078e0205 */
[----:B------:R-:W-:Y:S01]  /*7d70*/  SHF.L.U32 R4, R9, 0x1f, RZ ;  /* 0x0000001f09047819 */ /* 0x000fe200000006ff */
[----:B-1----:R-:W-:Y:S06]  /*7d80*/  @!P0 BRA `(.L_x_183) ;  /* 0x0000000400148947 */ /* 0x002fec0003800000 */
.L_x_196:
[----:B------:R-:W1:Y:S01]  /*7d90*/  SYNCS.PHASECHK.TRANS64.TRYWAIT P0, [R7+URZ], R4 ;  /* 0x00000004070075a7 */ /* 0x000e62000800017f */
[----:B------:R-:W-:-:S05]  /*7da0*/  VIADD R0, R0, 0x1 ;  /* 0x0000000100007836 */ /* 0x000fca0000000000 */
[----:B------:R-:W-:-:S04]  /*7db0*/  ISETP.NE.AND P1, PT, R0, 0x6, PT ;  /* 0x000000060000780c */ /* 0x000fc80003f25270 */
[----:B------:R-:W-:Y:S02]  /*7dc0*/  SEL R2, RZ, 0x1, P1 ;  /* 0x00000001ff027807 */ /* 0x000fe40000800000 */
[----:B------:R-:W-:Y:S02]  /*7dd0*/  SEL R0, R0, RZ, P1 ;  /* 0x000000ff00007207 */ /* 0x000fe40000800000 */
[----:B------:R-:W-:-:S03]  /*7de0*/  LOP3.LUT R9, R9, R2, RZ, 0x3c, !PT ;  /* 0x0000000209097212 */ /* 0x000fc600078e3cff */
[----:B0-----:R-:W-:Y:S01]  /*7df0*/  IMAD R6, R0, 0x8, R5 ;  /* 0x0000000800067824 */ /* 0x001fe200078e0205 */
[----:B------:R-:W-:Y:S01]  /*7e00*/  SHF.L.U32 R3, R9, 0x1f, RZ ;  /* 0x0000001f09037819 */ /* 0x000fe200000006ff */
[----:B-1----:R-:W-:Y:S06]  /*7e10*/  @!P0 BRA `(.L_x_184) ;  /* 0x0000000400048947 */ /* 0x002fec0003800000 */
.L_x_197:
        /* <DEDUP_REMOVED lines=9> */
.L_x_198:
[----:B------:R-:W1:Y:S01]  /*7eb0*/  SYNCS.PHASECHK.TRANS64.TRYWAIT P0, [R7+URZ], R4 ;  /* 0x00000004070075a7 */ /* 0x000e62000800017f */
[----:B------:R-:W-:-:S05]  /*7ec0*/  VIADD R0, R0, 0x1 ;  /* 0x0000000100007836 */ /* 0x000fca0000000000 */
[----:B------:R-:W-:-:S04]  /*7ed0*/  ISETP.NE.AND P1, PT, R0, 0x6, PT ;  /* 0x000000060000780c */ /* 0x000fc80003f25270 */
[----:B------:R-:W-:Y:S02]  /*7ee0*/  SEL R2, RZ, 0x1, P1 ;  /* 0x00000001ff027807 */ /* 0x000fe40000800000 */
[----:B------:R-:W-:Y:S02]  /*7ef0*/  SEL R0, R0, RZ, P1 ;  /* 0x000000ff00007207 */ /* 0x000fe40000800000 */
[----:B------:R-:W-:Y:S01]  /*7f00*/  LOP3.LUT R2, R9, R2, RZ, 0x3c, !PT ;  /* 0x0000000209027212 */ /* 0x000fe200078e3cff */
[----:B-1----:R-:W-:Y:S06]  /*7f10*/  @!P0 BRA `(.L_x_186) ;  /* 0x0000000000ec8947 */ /* 0x002fec0003800000 */
.L_x_199:
[----:B------:R-:W-:Y:S01]  /*7f20*/  IMAD R5, R0, 0x8, R5 ;  /* 0x0000000800057824 */ /* 0x000fe200078e0205 */
[----:B------:R-:W-:-:S07]  /*7f30*/  SHF.L.U32 R0, R2, 0x1f, RZ ;  /* 0x0000001f02007819 */ /* 0x000fce00000006ff */
.L_x_187:
[----:B--2---:R2:W3:Y:S02]  /*7f40*/  SYNCS.PHASECHK.TRANS64.TRYWAIT P0, [R5+URZ], R0 ;  /* 0x00000000050075a7 */ /* 0x0044e4000800017f */
[----:B---3--:R-:W-:Y:S05]  /*7f50*/  @!P0 NANOSLEEP.SYNCS 0x989680 ;  /* 0x009896800000895d */ /* 0x008fea0003900000 */
[----:B------:R-:W3:Y:S02]  /*7f60*/  @!P0 SYNCS.PHASECHK.TRANS64 P0, [R5+URZ], R0 ;  /* 0x00000000050085a7 */ /* 0x000ee4000800007f */
[----:B---3--:R-:W-:Y:S05]  /*7f70*/  @!P0 BRA `(.L_x_187) ;  /* 0xfffffffc00f08947 */ /* 0x008fea000383ffff */
.L_x_180:
[----:B------:R-:W-:Y:S05]  /*7f80*/  BSYNC B0 ;  /* 0x0000000000007941 */ /* 0x000fea0003800000 */
.L_x_179:
[----:B------:R-:W-:Y:S05]  /*7f90*/  EXIT ;  /* 0x000000000000794d */ /* 0x000fea0003800000 */
.L_x_21:
[----:B-1----:R1:W2:Y:S02]  /*7fa0*/  SYNCS.PHASECHK.TRANS64.TRYWAIT P1, [R3+URZ], R0 ;  /* 0x00000000030075a7 */ /* 0x0022a4000802017f */
[----:B--2---:R-:W-:Y:S05]  /*7fb0*/  @!P1 NANOSLEEP.SYNCS 0x989680 ;  /* 0x009896800000995d */ /* 0x004fea0003900000 */
[----:B------:R-:W2:Y:S02]  /*7fc0*/  @!P1 SYNCS.PHASECHK.TRANS64 P1, [R3+URZ], R0 ;  /* 0x00000000030095a7 */ /* 0x000ea4000802007f */
[----:B--2---:R-:W-:Y:S05]  /*7fd0*/  @!P1 BRA `(.L_x_21) ;  /* 0xfffffffc00f09947 */ /* 0x004fea000383ffff */
[----:B------:R-:W-:Y:S05]  /*7fe0*/  BRA `(.L_x_20) ;  /* 0xffffff9800007947 */ /* 0x000fea000383ffff */
.L_x_26:
[----:B-1----:R1:W2:Y:S02]  /*7ff0*/  SYNCS.PHASECHK.TRANS64.TRYWAIT P1, [R5+URZ], R4 ;  /* 0x00000004050075a7 */ /* 0x0022a4000802017f */
[----:B--2---:R-:W-:Y:S05]  /*8000*/  @!P1 NANOSLEEP.SYNCS 0x989680 ;  /* 0x009896800000995d */ /* 0x004fea0003900000 */
[----:B------:R-:W2:Y:S02]  /*8010*/  @!P1 SYNCS.PHASECHK.TRANS64 P1, [R5+URZ], R4 ;  /* 0x00000004050095a7 */ /* 0x000ea4000802007f */
[----:B--2---:R-:W-:Y:S05]  /*8020*/  @!P1 BRA `(.L_x_26) ;  /* 0xfffffffc00f09947 */ /* 0x004fea000383ffff */
[----:B------:R-:W-:Y:S05]  /*8030*/  BRA `(.L_x_25) ;  /* 0xffffff9800dc7947 */ /* 0x000fea000383ffff */
.L_x_167:
[----:B------:R-:W-:Y:S01]  /*8040*/  BSSY B1, `(.L_x_188) ;  /* 0x0000006000017945 */ /* 0x000fe20003800000 */
[----:B------:R-:W-:-:S07]  /*8050*/  IMAD.MOV.U32 R15, RZ, RZ, -0x1 ;  /* 0xffffffffff0f7424 */ /* 0x000fce00078e00ff */
[----:B------:R-:W-:Y:S05]  /*8060*/  WARPSYNC.COLLECTIVE R15, `(.L_x_189) ;  /* 0x000000000f0c7348 */ /* 0x000fea0003c00000 */
[----:B------:R-:W-:Y:S02]  /*8070*/  ELECT P6, UR62, PT ;  /* 0x00000000003e782f */ /* 0x000fe400038c0000 */
[----:B------:R-:W-:Y:S01]  /*8080*/  MOV R14, UR62 ;  /* 0x0000003e000e7c02 */ /* 0x000fe20008000f00 */
[----:B------:R-:W-:Y:S10]  /*8090*/  ENDCOLLECTIVE ;  /* 0x000000000000791b */ /* 0x000ff40003800000 */
.L_x_189:
[----:B------:R-:W-:Y:S05]  /*80a0*/  BSYNC B1 ;  /* 0x0000000000017941 */ /* 0x000fea0003800000 */
.L_x_188:
[----:B------:R-:W-:Y:S05]  /*80b0*/  BRA `(.L_x_190) ;  /* 0xffffffec00d07947 */ /* 0x000fea000383ffff */
.L_x_170:
[----:B-1----:R1:W2:Y:S02]  /*80c0*/  SYNCS.PHASECHK.TRANS64.TRYWAIT P0, [R24+URZ+0x30], R15 ;  /* 0x0000300f180075a7 */ /* 0x0022a4000800017f */
[----:B--2---:R-:W-:Y:S05]  /*80d0*/  @!P0 NANOSLEEP.SYNCS 0x989680 ;  /* 0x009896800000895d */ /* 0x004fea0003900000 */
[----:B------:R-:W2:Y:S02]  /*80e0*/  @!P0 SYNCS.PHASECHK.TRANS64 P0, [R24+URZ+0x30], R15 ;  /* 0x0000300f180085a7 */ /* 0x000ea4000800007f */
[----:B--2---:R-:W-:Y:S05]  /*80f0*/  @!P0 BRA `(.L_x_170) ;  /* 0xfffffffc00f08947 */ /* 0x004fea000383ffff */
[----:B------:R-:W-:Y:S05]  /*8100*/  BRA `(.L_x_191) ;  /* 0xfffffff000147947 */ /* 0x000fea000383ffff */
.L_x_178:
[----:B------:R-:W-:Y:S01]  /*8110*/  BSSY B0, `(.L_x_192) ;  /* 0x0000006000007945 */ /* 0x000fe20003800000 */
[----:B------:R-:W-:-:S07]  /*8120*/  IMAD.MOV.U32 R15, RZ, RZ, -0x1 ;  /* 0xffffffffff0f7424 */ /* 0x000fce00078e00ff */
[----:B------:R-:W-:Y:S05]  /*8130*/  WARPSYNC.COLLECTIVE R15, `(.L_x_193) ;  /* 0x000000000f0c7348 */ /* 0x000fea0003c00000 */
[----:B------:R-:W-:Y:S02]  /*8140*/  ELECT P6, UR62, PT ;  /* 0x00000000003e782f */ /* 0x000fe400038c0000 */
[----:B------:R-:W-:Y:S01]  /*8150*/  MOV R14, UR62 ;  /* 0x0000003e000e7c02 */ /* 0x000fe20008000f00 */
[----:B------:R-:W-:Y:S10]  /*8160*/  ENDCOLLECTIVE ;  /* 0x000000000000791b */ /* 0x000ff40003800000 */
.L_x_193:
[----:B------:R-:W-:Y:S05]  /*8170*/  BSYNC B0 ;  /* 0x0000000000007941 */ /* 0x000fea0003800000 */
.L_x_192:
[----:B------:R-:W-:Y:S05]  /*8180*/  BRA `(.L_x_194) ;  /* 0xfffffff800887947 */ /* 0x000fea000383ffff */
.L_x_182:
[----:B0-----:R0:W1:Y:S02]  /*8190*/  SYNCS.PHASECHK.TRANS64.TRYWAIT P0, [R7+URZ], R2 ;  /* 0x00000002070075a7 */ /* 0x001064000800017f */
[----:B-1----:R-:W-:Y:S05]  /*81a0*/  @!P0 NANOSLEEP.SYNCS 0x989680 ;  /* 0x009896800000895d */ /* 0x002fea0003900000 */
[----:B------:R-:W1:Y:S02]  /*81b0*/  @!P0 SYNCS.PHASECHK.TRANS64 P0, [R7+URZ], R2 ;  /* 0x00000002070085a7 */ /* 0x000e64000800007f */
[----:B-1----:R-:W-:Y:S05]  /*81c0*/  @!P0 BRA `(.L_x_182) ;  /* 0xfffffffc00f08947 */ /* 0x002fea000383ffff */
[----:B------:R-:W-:Y:S05]  /*81d0*/  BRA `(.L_x_195) ;  /* 0xfffffff800c87947 */ /* 0x000fea000383ffff */
.L_x_183:
[----:B0-----:R0:W1:Y:S02]  /*81e0*/  SYNCS.PHASECHK.TRANS64.TRYWAIT P0, [R6+URZ], R3 ;  /* 0x00000003060075a7 */ /* 0x001064000800017f */
[----:B-1----:R-:W-:Y:S05]  /*81f0*/  @!P0 NANOSLEEP.SYNCS 0x989680 ;  /* 0x009896800000895d */ /* 0x002fea0003900000 */
[----:B------:R-:W1:Y:S02]  /*8200*/  @!P0 SYNCS.PHASECHK.TRANS64 P0, [R6+URZ], R3 ;  /* 0x00000003060085a7 */ /* 0x000e64000800007f */
[----:B-1----:R-:W-:Y:S05]  /*8210*/  @!P0 BRA `(.L_x_183) ;  /* 0xfffffffc00f08947 */ /* 0x002fea000383ffff */
[----:B------:R-:W-:Y:S05]  /*8220*/  BRA `(.L_x_196) ;  /* 0xfffffff800d87947 */ /* 0x000fea000383ffff */
.L_x_184:
[----:B0-----:R0:W1:Y:S02]  /*8230*/  SYNCS.PHASECHK.TRANS64.TRYWAIT P0, [R7+URZ], R4 ;  /* 0x00000004070075a7 */ /* 0x001064000800017f */
[----:B-1----:R-:W-:Y:S05]  /*8240*/  @!P0 NANOSLEEP.SYNCS 0x989680 ;  /* 0x009896800000895d */ /* 0x002fea0003900000 */
[----:B------:R-:W1:Y:S02]  /*8250*/  @!P0 SYNCS.PHASECHK.TRANS64 P0, [R7+URZ], R4 ;  /* 0x00000004070085a7 */ /* 0x000e64000800007f */
[----:B-1----:R-:W-:Y:S05]  /*8260*/  @!P0 BRA `(.L_x_184) ;  /* 0xfffffffc00f08947 */ /* 0x002fea000383ffff */
[----:B------:R-:W-:Y:S05]  /*8270*/  BRA `(.L_x_197) ;  /* 0xfffffff800e87947 */ /* 0x000fea000383ffff */
.L_x_185:
[----:B0-----:R0:W1:Y:S02]  /*8280*/  SYNCS.PHASECHK.TRANS64.TRYWAIT P0, [R6+URZ], R3 ;  /* 0x00000003060075a7 */ /* 0x001064000800017f */
[----:B-1----:R-:W-:Y:S05]  /*8290*/  @!P0 NANOSLEEP.SYNCS 0x989680 ;  /* 0x009896800000895d */ /* 0x002fea0003900000 */
[----:B------:R-:W1:Y:S02]  /*82a0*/  @!P0 SYNCS.PHASECHK.TRANS64 P0, [R6+URZ], R3 ;  /* 0x00000003060085a7 */ /* 0x000e64000800007f */
[----:B-1----:R-:W-:Y:S05]  /*82b0*/  @!P0 BRA `(.L_x_185) ;  /* 0xfffffffc00f08947 */ /* 0x002fea000383ffff */
[----:B------:R-:W-:Y:S05]  /*82c0*/  BRA `(.L_x_198) ;  /* 0xfffffff800f87947 */ /* 0x000fea000383ffff */
.L_x_186:
[----:B-1----:R1:W2:Y:S02]  /*82d0*/  SYNCS.PHASECHK.TRANS64.TRYWAIT P0, [R7+URZ], R4 ;  /* 0x00000004070075a7 */ /* 0x0022a4000800017f */
[----:B--2---:R-:W-:Y:S05]  /*82e0*/  @!P0 NANOSLEEP.SYNCS 0x989680 ;  /* 0x009896800000895d */ /* 0x004fea0003900000 */
[----:B------:R-:W2:Y:S02]  /*82f0*/  @!P0 SYNCS.PHASECHK.TRANS64 P0, [R7+URZ], R4 ;  /* 0x00000004070085a7 */ /* 0x000ea4000800007f */
[----:B--2---:R-:W-:Y:S05]  /*8300*/  @!P0 BRA `(.L_x_186) ;  /* 0xfffffffc00f08947 */ /* 0x004fea000383ffff */
[----:B------:R-:W-:Y:S05]  /*8310*/  BRA `(.L_x_199) ;  /* 0xfffffffc00007947 */ /* 0x000fea000383ffff */
.L_x_200:
[----:B------:R-:W-:-:S00]  /*8320*/  BRA `(.L_x_200) ;  /* 0xfffffffc00fc7947 */ /* 0x000fc0000383ffff */
[----:B------:R-:W-:-:S00]  /*8330*/  NOP ;  /* 0x0000000000007918 */ /* 0x000fc00000000000 */
        /* <DEDUP_REMOVED lines=12> */
.L_x_201:


//--------------------- .nv.global.init           --------------------------
	.section	.nv.global.init,"aw",@progbits
.nv.global.init:
	.type		$str$22,@object
	.size		$str$22,($str$23 - $str$22)
$str$22:
        /*0000*/ 	.byte	0x6b, 0x5f, 0x74, 0x69, 0x6c, 0x65, 0x5f, 0x63, 0x6f, 0x75, 0x6e, 0x74, 0x20, 0x3e, 0x3d, 0x20
        /*0010*/ 	.byte	0x31, 0x00
	.type		$str$23,@object
	.size		$str$23,(__unnamed_1 - $str$23)
$str$23:
        /*0012*/ 	.byte	0x2f, 0x74, 0x6d, 0x70, 0x2f, 0x63, 0x75, 0x74, 0x6c, 0x61, 0x73, 0x73, 0x5f, 0x73, 0x77, 0x65
        /*0022*/ 	.byte	0x65, 0x70, 0x5f, 0x73, 0x72, 0x63, 0x2f, 0x69, 0x6e, 0x63, 0x6c, 0x75, 0x64, 0x65, 0x2f, 0x63
        /*0032*/ 	.byte	0x75, 0x74, 0x6c, 0x61, 0x73, 0x73, 0x2f, 0x67, 0x65, 0x6d, 0x6d, 0x2f, 0x63, 0x6f, 0x6c, 0x6c
        /*0042*/ 	.byte	0x65, 0x63, 0x74, 0x69, 0x76, 0x65, 0x2f, 0x73, 0x6d, 0x39, 0x30, 0x5f, 0x6d, 0x6d, 0x61, 0x5f
        /*0052*/ 	.byte	0x74, 0x6d, 0x61, 0x5f, 0x67, 0x6d, 0x6d, 0x61, 0x5f, 0x73, 0x73, 0x5f, 0x77, 0x61, 0x72, 0x70
        /*0062*/ 	.byte	0x73, 0x70, 0x65, 0x63, 0x69, 0x61, 0x6c, 0x69, 0x7a, 0x65, 0x64, 0x2e, 0x68, 0x70, 0x70, 0x00
	.type		__unnamed_1,@object
	.size		__unnamed_1,(.L_0 - __unnamed_1)
__unnamed_1:
        /*0072*/ 	.byte	0x76, 0x6f, 0x69, 0x64, 0x20, 0x63, 0x75, 0x74, 0x6c, 0x61, 0x73, 0x73, 0x3a, 0x3a, 0x67, 0x65
        /* <DEDUP_REMOVED lines=180> */
        /*0bc2*/ 	.byte	0x74, 0x69, 0x74, 0x79, 0x5d, 0x00
.L_0:


//--------------------- .nv.shared._ZN7cutlass13device_kernelINS_4gemm6kernel13GemmUniversalIN4cute5tupleIJiiiiEEENS1_10collective13CollectiveMmaINS1_34MainloopSm90TmaGmmaWarpSpecializedILi6ENS5_IJNS4_1CILi8EEENSA_ILi1EEESC_EEENS1_35KernelTmaWarpSpecializedCooperativeEEENS5_IJNSA_ILi128EEESG_NSA_ILi64EEEEEENS_6half_tENS5_IJlSC_lEEESJ_NS5_IJSC_llEEENS4_8TiledMMAINS4_8MMA_AtomIJNS4_4SM904GMMA26MMA_64x128x16_F32F16F16_SSILNSP_5MajorE0ELSR_1ELNSP_7ScaleInE1ELSS_1EEEEEENS4_6LayoutINS5_IJNSA_ILi2EEESC_SC_EEENS5_IJSC_NSA_ILi0EEESY_EEEEENS5_IJNS4_10UnderscoreES11_S11_EEEEENS4_13SM90_TMA_LOADENS4_14ComposedLayoutINS4_7SwizzleILi3ELi4ELi3EEENS4_18smem_ptr_flag_bitsILi16EEENSV_INS5_IJSB_SH_EEENS5_IJSH_SC_EEEEEEEvNS4_8identityENS4_23SM90_TMA_LOAD_MULTICASTENS15_IS17_S19_NSV_INS5_IJSH_SB_EEENS5_IJSC_SH_EEEEEEEvS1E_EENS_8epilogue10collective6detail29Sm90TmaWarpSpecializedAdapterINS1M_15DefaultEpilogueISJ_SK_SK_NS1L_6thread17LinearCombinationISJ_Li1EffLNS1Q_9ScaleType4KindE0ELNS_15FloatRoundStyleE2ESJ_EENS1_15EpilogueDefaultEEEEEvvEEEEvNT_6ParamsE --------------------------
	.section	.nv.shared._ZN7cutlass13device_kernelINS_4gemm6kernel13GemmUniversalIN4cute5tupleIJiiiiEEENS1_10collective13CollectiveMmaINS1_34MainloopSm90TmaGmmaWarpSpecializedILi6ENS5_IJNS4_1CILi8EEENSA_ILi1EEESC_EEENS1_35KernelTmaWarpSpecializedCooperativeEEENS5_IJNSA_ILi128EEESG_NSA_ILi64EEEEEENS_6half_tENS5_IJlSC_lEEESJ_NS5_IJSC_llEEENS4_8TiledMMAINS4_8MMA_AtomIJNS4_4SM904GMMA26MMA_64x128x16_F32F16F16_SSILNSP_5MajorE0ELSR_1ELNSP_7ScaleInE1ELSS_1EEEEEENS4_6LayoutINS5_IJNSA_ILi2EEESC_SC_EEENS5_IJSC_NSA_ILi0EEESY_EEEEENS5_IJNS4_10UnderscoreES11_S11_EEEEENS4_13SM90_TMA_LOADENS4_14ComposedLayoutINS4_7SwizzleILi3ELi4ELi3EEENS4_18smem_ptr_flag_bitsILi16EEENSV_INS5_IJSB_SH_EEENS5_IJSH_SC_EEEEEEEvNS4_8identityENS4_23SM90_TMA_LOAD_MULTICASTENS15_IS17_S19_NSV_INS5_IJSH_SB_EEENS5_IJSC_SH_EEEEEEEvS1E_EENS_8epilogue10collective6detail29Sm90TmaWarpSpecializedAdapterINS1M_15DefaultEpilogueISJ_SK_SK_NS1L_6thread17LinearCombinationISJ_Li1EffLNS1Q_9ScaleType4KindE0ELNS_15FloatRoundStyleE2ESJ_EENS1_15EpilogueDefaultEEEEEvvEEEEvNT_6ParamsE,"aw",@nobits
	.sectionflags	@""
	.align	16
	.zero		1024


//--------------------- .nv.shared.reserved.0     --------------------------
	.section	.nv.shared.reserved.0,"aw",@nobits
	.weak		__nv_reservedSMEM_offset_0_alias
	.size		__nv_reservedSMEM_offset_0_alias, 0, 0
	.other		__nv_reservedSMEM_offset_0_alias,@"STO_CUDA_RESERVED_SHARED STV_DEFAULT"
__nv_reservedSMEM_offset_0_alias:
	.zero		0


//--------------------- .nv.global                --------------------------
	.section	.nv.global,"aw",@nobits
.nv.global:
	.type		_ZN40_INTERNAL_4daa6264_4_k_cu_ac24e4b7_200874cute1_E,@object
	.size		_ZN40_INTERNAL_4daa6264_4_k_cu_ac24e4b7_200874cute1_E,(_ZN40_INTERNAL_4daa6264_4_k_cu_ac24e4b7_200874cuda3std3__45__cpo6cbeginE - _ZN40_INTERNAL_4daa6264_4_k_cu_ac24e4b7_200874cute1_E)
_ZN40_INTERNAL_4daa6264_4_k_cu_ac24e4b7_200874cute1_E:
	.zero		1
	.type		_ZN40_INTERNAL_4daa6264_4_k_cu_ac24e4b7_200874cuda3std3__45__cpo6cbeginE,@object
	.size		_ZN40_INTERNAL_4daa6264_4_k_cu_ac24e4b7_200874cuda3std3__45__cpo6cbeginE,(_ZN40_INTERNAL_4daa6264_4_k_cu_ac24e4b7_200874cuda3std3__48in_placeE - _ZN40_INTERNAL_4daa6264_4_k_cu_ac24e4b7_200874cuda3std3__45__cpo6cbeginE)
_ZN40_INTERNAL_4daa6264_4_k_cu_ac24e4b7_200874cuda3std3__45__cpo6cbeginE:
	.zero		1
	.type		_ZN40_INTERNAL_4daa6264_4_k_cu_ac24e4b7_200874cuda3std3__48in_placeE,@object
	.size		_ZN40_INTERNAL_4daa6264_4_k_cu_ac24e4b7_200874cuda3std3__48in_placeE,(_ZN40_INTERNAL_4daa6264_4_k_cu_ac24e4b7_200874cuda3std6ranges3__45__cpo9iter_moveE - _ZN40_INTERNAL_4daa6264_4_k_cu_ac24e4b7_200874cuda3std3__48in_placeE)
_ZN40_INTERNAL_4daa6264_4_k_cu_ac24e4b7_200874cuda3std3__48in_placeE:
	.zero		1
	.type		_ZN40_INTERNAL_4daa6264_4_k_cu_ac24e4b7_200874cuda3std6ranges3__45__cpo9iter_moveE,@object
	.size		_ZN40_INTERNAL_4daa6264_4_k_cu_ac24e4b7_200874cuda3std6ranges3__45__cpo9iter_moveE,(_ZN40_INTERNAL_4daa6264_4_k_cu_ac24e4b7_200874cuda3std3__45__cpo5beginE - _ZN40_INTERNAL_4daa6264_4_k_cu_ac24e4b7_200874cuda3std6ranges3__45__cpo9iter_moveE)
_ZN40_INTERNAL_4daa6264_4_k_cu_ac24e4b7_200874cuda3std6ranges3__45__cpo9iter_moveE:
	.zero		1
	.type		_ZN40_INTERNAL_4daa6264_4_k_cu_ac24e4b7_200874cuda3std3__45__cpo5beginE,@object
	.size		_ZN40_INTERNAL_4daa6264_4_k_cu_ac24e4b7_200874cuda3std3__45__cpo5beginE,(_ZN40_INTERNAL_4daa6264_4_k_cu_ac24e4b7_200874cuda3std3__442_GLOBAL__N__4daa6264_4_k_cu_ac24e4b7_200876ignoreE - _ZN40_INTERNAL_4daa6264_4_k_cu_ac24e4b7_200874cuda3std3__45__cpo5beginE)
_ZN40_INTERNAL_4daa6264_4_k_cu_ac24e4b7_200874cuda3std3__45__cpo5beginE:
	.zero		1
	.type		_ZN40_INTERNAL_4daa6264_4_k_cu_ac24e4b7_200874cuda3std3__442_GLOBAL__N__4daa6264_4_k_cu_ac24e4b7_200876ignoreE,@object
	.size		_ZN40_INTERNAL_4daa6264_4_k_cu_ac24e4b7_200874cuda3std3__442_GLOBAL__N__4daa6264_4_k_cu_ac24e4b7_200876ignoreE,(_ZN40_INTERNAL_4daa6264_4_k_cu_ac24e4b7_200874cute7productE - _ZN40_INTERNAL_4daa6264_4_k_cu_ac24e4b7_200874cuda3std3__442_GLOBAL__N__4daa6264_4_k_cu_ac24e4b7_200876ignoreE)
_ZN40_INTERNAL_4daa6264_4_k_cu_ac24e4b7_200874cuda3std3__442_GLOBAL__N__4daa6264_4_k_cu_ac24e4b7_200876ignoreE:
	.zero		1
	.type		_ZN40_INTERNAL_4daa6264_4_k_cu_ac24e4b7_200874cute7productE,@object
	.size		_ZN40_INTERNAL_4daa6264_4_k_cu_ac24e4b7_200874cute7productE,(_ZN40_INTERNAL_4daa6264_4_k_cu_ac24e4b7_200874cuda3std3__45__cpo3endE - _ZN40_INTERNAL_4daa6264_4_k_cu_ac24e4b7_200874cute7productE)
_ZN40_INTERNAL_4daa6264_4_k_cu_ac24e4b7_200874cute7productE:
	.zero		1
	.type		_ZN40_INTERNAL_4daa6264_4_k_cu_ac24e4b7_200874cuda3std3__45__cpo3endE,@object
	.size		_ZN40_INTERNAL_4daa6264_4_k_cu_ac24e4b7_200874cuda3std3__45__cpo3endE,(_ZN40_INTERNAL_4daa6264_4_k_cu_ac24e4b7_200874cuda3std3__419piecewise_constructE - _ZN40_INTERNAL_4daa6264_4_k_cu_ac24e4b7_200874cuda3std3__45__cpo3endE)
_ZN40_INTERNAL_4daa6264_4_k_cu_ac24e4b7_200874cuda3std3__45__cpo3endE:
	.zero		1
	.type		_ZN40_INTERNAL_4daa6264_4_k_cu_ac24e4b7_200874cuda3std3__419piecewise_constructE,@object
	.size		_ZN40_INTERNAL_4daa6264_4_k_cu_ac24e4b7_200874cuda3std3__419piecewise_constructE,(_ZN40_INTERNAL_4daa6264_4_k_cu_ac24e4b7_200874cuda3std3__45__cpo4cendE - _ZN40_INTERNAL_4daa6264_4_k_cu_ac24e4b7_200874cuda3std3__419piecewise_constructE)
_ZN40_INTERNAL_4daa6264_4_k_cu_ac24e4b7_200874cuda3std3__419piecewise_constructE:
	.zero		1
	.type		_ZN40_INTERNAL_4daa6264_4_k_cu_ac24e4b7_200874cuda3std3__45__cpo4cendE,@object
	.size		_ZN40_INTERNAL_4daa6264_4_k_cu_ac24e4b7_200874cuda3std3__45__cpo4cendE,(_ZN40_INTERNAL_4daa6264_4_k_cu_ac24e4b7_200874cuda3std6ranges3__45__cpo4swapE - _ZN40_INTERNAL_4daa6264_4_k_cu_ac24e4b7_200874cuda3std3__45__cpo4cendE)
_ZN40_INTERNAL_4daa6264_4_k_cu_ac24e4b7_200874cuda3std3__45__cpo4cendE:
	.zero		1
	.type		_ZN40_INTERNAL_4daa6264_4_k_cu_ac24e4b7_200874cuda3std6ranges3__45__cpo4swapE,@object
	.size		_ZN40_INTERNAL_4daa6264_4_k_cu_ac24e4b7_200874cuda3std6ranges3__45__cpo4swapE,(.L_8 - _ZN40_INTERNAL_4daa6264_4_k_cu_ac24e4b7_200874cuda3std6ranges3__45__cpo4swapE)
_ZN40_INTERNAL_4daa6264_4_k_cu_ac24e4b7_200874cuda3std6ranges3__45__cpo4swapE:
	.zero		1
.L_8:


//--------------------- .nv.constant0._ZN7cutlass13device_kernelINS_4gemm6kernel13GemmUniversalIN4cute5tupleIJiiiiEEENS1_10collective13CollectiveMmaINS1_34MainloopSm90TmaGmmaWarpSpecializedILi6ENS5_IJNS4_1CILi8EEENSA_ILi1EEESC_EEENS1_35KernelTmaWarpSpecializedCooperativeEEENS5_IJNSA_ILi128EEESG_NSA_ILi64EEEEEENS_6half_tENS5_IJlSC_lEEESJ_NS5_IJSC_llEEENS4_8TiledMMAINS4_8MMA_AtomIJNS4_4SM904GMMA26MMA_64x128x16_F32F16F16_SSILNSP_5MajorE0ELSR_1ELNSP_7ScaleInE1ELSS_1EEEEEENS4_6LayoutINS5_IJNSA_ILi2EEESC_SC_EEENS5_IJSC_NSA_ILi0EEESY_EEEEENS5_IJNS4_10UnderscoreES11_S11_EEEEENS4_13SM90_TMA_LOADENS4_14ComposedLayoutINS4_7SwizzleILi3ELi4ELi3EEENS4_18smem_ptr_flag_bitsILi16EEENSV_INS5_IJSB_SH_EEENS5_IJSH_SC_EEEEEEEvNS4_8identityENS4_23SM90_TMA_LOAD_MULTICASTENS15_IS17_S19_NSV_INS5_IJSH_SB_EEENS5_IJSC_SH_EEEEEEEvS1E_EENS_8epilogue10collective6detail29Sm90TmaWarpSpecializedAdapterINS1M_15DefaultEpilogueISJ_SK_SK_NS1L_6thread17LinearCombinationISJ_Li1EffLNS1Q_9ScaleType4KindE0ELNS_15FloatRoundStyleE2ESJ_EENS1_15EpilogueDefaultEEEEEvvEEEEvNT_6ParamsE --------------------------
	.section	.nv.constant0._ZN7cutlass13device_kernelINS_4gemm6kernel13GemmUniversalIN4cute5tupleIJiiiiEEENS1_10collective13CollectiveMmaINS1_34MainloopSm90TmaGmmaWarpSpecializedILi6ENS5_IJNS4_1CILi8EEENSA_ILi1EEESC_EEENS1_35KernelTmaWarpSpecializedCooperativeEEENS5_IJNSA_ILi128EEESG_NSA_ILi64EEEEEENS_6half_tENS5_IJlSC_lEEESJ_NS5_IJSC_llEEENS4_8TiledMMAINS4_8MMA_AtomIJNS4_4SM904GMMA26MMA_64x128x16_F32F16F16_SSILNSP_5MajorE0ELSR_1ELNSP_7ScaleInE1ELSS_1EEEEEENS4_6LayoutINS5_IJNSA_ILi2EEESC_SC_EEENS5_IJSC_NSA_ILi0EEESY_EEEEENS5_IJNS4_10UnderscoreES11_S11_EEEEENS4_13SM90_TMA_LOADENS4_14ComposedLayoutINS4_7SwizzleILi3ELi4ELi3EEENS4_18smem_ptr_flag_bitsILi16EEENSV_INS5_IJSB_SH_EEENS5_IJSH_SC_EEEEEEEvNS4_8identityENS4_23SM90_TMA_LOAD_MULTICASTENS15_IS17_S19_NSV_INS5_IJSH_SB_EEENS5_IJSC_SH_EEEEEEEvS1E_EENS_8epilogue10collective6detail29Sm90TmaWarpSpecializedAdapterINS1M_15DefaultEpilogueISJ_SK_SK_NS1L_6thread17LinearCombinationISJ_Li1EffLNS1Q_9ScaleType4KindE0ELNS_15FloatRoundStyleE2ESJ_EENS1_15EpilogueDefaultEEEEEvvEEEEvNT_6ParamsE,"a",@progbits
	.sectionflags	@""
	.align	4
.nv.constant0._ZN7cutlass13device_kernelINS_4gemm6kernel13GemmUniversalIN4cute5tupleIJiiiiEEENS1_10collective13CollectiveMmaINS1_34MainloopSm90TmaGmmaWarpSpecializedILi6ENS5_IJNS4_1CILi8EEENSA_ILi1EEESC_EEENS1_35KernelTmaWarpSpecializedCooperativeEEENS5_IJNSA_ILi128EEESG_NSA_ILi64EEEEEENS_6half_tENS5_IJlSC_lEEESJ_NS5_IJSC_llEEENS4_8TiledMMAINS4_8MMA_AtomIJNS4_4SM904GMMA26MMA_64x128x16_F32F16F16_SSILNSP_5MajorE0ELSR_1ELNSP_7ScaleInE1ELSS_1EEEEEENS4_6LayoutINS5_IJNSA_ILi2EEESC_SC_EEENS5_IJSC_NSA_ILi0EEESY_EEEEENS5_IJNS4_10UnderscoreES11_S11_EEEEENS4_13SM90_TMA_LOADENS4_14ComposedLayoutINS4_7SwizzleILi3ELi4ELi3EEENS4_18smem_ptr_flag_bitsILi16EEENSV_INS5_IJSB_SH_EEENS5_IJSH_SC_EEEEEEEvNS4_8identityENS4_23SM90_TMA_LOAD_MULTICASTENS15_IS17_S19_NSV_INS5_IJSH_SB_EEENS5_IJSC_SH_EEEEEEEvS1E_EENS_8epilogue10collective6detail29Sm90TmaWarpSpecializedAdapterINS1M_15DefaultEpilogueISJ_SK_SK_NS1L_6thread17LinearCombinationISJ_Li1EffLNS1Q_9ScaleType4KindE0ELNS_15FloatRoundStyleE2ESJ_EENS1_15EpilogueDefaultEEEEEvvEEEEvNT_6ParamsE:
	.zero		1664


//--------------------- SYMBOLS --------------------------

	.type		.nv.reservedSmem.offset0,@object
	.size		.nv.reservedSmem.offset0,0x4
	.type		__assertfail,@function
